//
// Generated by NVIDIA NVVM Compiler
//
// Compiler Build ID: CL-36424714
// Cuda compilation tools, release 13.0, V13.0.88
// Based on NVVM 20.0.0
//

.version 9.0
.target sm_100
.address_size 64

	// .globl	_Z17reluForwardKernelPKfPfi

.visible .entry _Z17reluForwardKernelPKfPfi(
	.param .u64 .ptr .align 1 _Z17reluForwardKernelPKfPfi_param_0,
	.param .u64 .ptr .align 1 _Z17reluForwardKernelPKfPfi_param_1,
	.param .u32 _Z17reluForwardKernelPKfPfi_param_2
)
{
	.reg .pred 	%p<2>;
	.reg .b32 	%r<6>;
	.reg .b32 	%f<3>;
	.reg .b64 	%rd<8>;

	ld.param.u64 	%rd1, [_Z17reluForwardKernelPKfPfi_param_0];
	ld.param.u64 	%rd2, [_Z17reluForwardKernelPKfPfi_param_1];
	ld.param.u32 	%r2, [_Z17reluForwardKernelPKfPfi_param_2];
	mov.u32 	%r3, %ctaid.x;
	mov.u32 	%r4, %ntid.x;
	mov.u32 	%r5, %tid.x;
	mad.lo.s32 	%r1, %r3, %r4, %r5;
	setp.ge.s32 	%p1, %r1, %r2;
	@%p1 bra 	$L__BB0_2;
	cvta.to.global.u64 	%rd3, %rd1;
	cvta.to.global.u64 	%rd4, %rd2;
	mul.wide.s32 	%rd5, %r1, 4;
	add.s64 	%rd6, %rd3, %rd5;
	ld.global.f32 	%f1, [%rd6];
	max.f32 	%f2, %f1, 0f00000000;
	add.s64 	%rd7, %rd4, %rd5;
	st.global.f32 	[%rd7], %f2;
$L__BB0_2:
	ret;

}
	// .globl	_Z18reluBackwardKernelPKfS0_Pfi
.visible .entry _Z18reluBackwardKernelPKfS0_Pfi(
	.param .u64 .ptr .align 1 _Z18reluBackwardKernelPKfS0_Pfi_param_0,
	.param .u64 .ptr .align 1 _Z18reluBackwardKernelPKfS0_Pfi_param_1,
	.param .u64 .ptr .align 1 _Z18reluBackwardKernelPKfS0_Pfi_param_2,
	.param .u32 _Z18reluBackwardKernelPKfS0_Pfi_param_3
)
{
	.reg .pred 	%p<3>;
	.reg .b32 	%r<6>;
	.reg .b32 	%f<6>;
	.reg .b64 	%rd<13>;

	ld.param.u64 	%rd1, [_Z18reluBackwardKernelPKfS0_Pfi_param_0];
	ld.param.u64 	%rd2, [_Z18reluBackwardKernelPKfS0_Pfi_param_1];
	ld.param.u64 	%rd3, [_Z18reluBackwardKernelPKfS0_Pfi_param_2];
	ld.param.u32 	%r2, [_Z18reluBackwardKernelPKfS0_Pfi_param_3];
	mov.u32 	%r3, %ctaid.x;
	mov.u32 	%r4, %ntid.x;
	mov.u32 	%r5, %tid.x;
	mad.lo.s32 	%r1, %r3, %r4, %r5;
	setp.ge.s32 	%p1, %r1, %r2;
	@%p1 bra 	$L__BB1_4;
	cvta.to.global.u64 	%rd4, %rd2;
	mul.wide.s32 	%rd5, %r1, 4;
	add.s64 	%rd6, %rd4, %rd5;
	ld.global.f32 	%f4, [%rd6];
	setp.leu.f32 	%p2, %f4, 0f00000000;
	mov.f32 	%f5, 0f00000000;
	@%p2 bra 	$L__BB1_3;
	cvta.to.global.u64 	%rd7, %rd1;
	add.s64 	%rd9, %rd7, %rd5;
	ld.global.f32 	%f5, [%rd9];
$L__BB1_3:
	cvta.to.global.u64 	%rd10, %rd3;
	add.s64 	%rd12, %rd10, %rd5;
	st.global.f32 	[%rd12], %f5;
$L__BB1_4:
	ret;

}
	// .globl	_Z20sigmoidForwardKernelPKfPfi
.visible .entry _Z20sigmoidForwardKernelPKfPfi(
	.param .u64 .ptr .align 1 _Z20sigmoidForwardKernelPKfPfi_param_0,
	.param .u64 .ptr .align 1 _Z20sigmoidForwardKernelPKfPfi_param_1,
	.param .u32 _Z20sigmoidForwardKernelPKfPfi_param_2
)
{
	.reg .pred 	%p<2>;
	.reg .b32 	%r<8>;
	.reg .b32 	%f<15>;
	.reg .b64 	%rd<8>;

	ld.param.u64 	%rd1, [_Z20sigmoidForwardKernelPKfPfi_param_0];
	ld.param.u64 	%rd2, [_Z20sigmoidForwardKernelPKfPfi_param_1];
	ld.param.u32 	%r2, [_Z20sigmoidForwardKernelPKfPfi_param_2];
	mov.u32 	%r3, %ctaid.x;
	mov.u32 	%r4, %ntid.x;
	mov.u32 	%r5, %tid.x;
	mad.lo.s32 	%r1, %r3, %r4, %r5;
	setp.ge.s32 	%p1, %r1, %r2;
	@%p1 bra 	$L__BB2_2;
	cvta.to.global.u64 	%rd3, %rd1;
	cvta.to.global.u64 	%rd4, %rd2;
	mul.wide.s32 	%rd5, %r1, 4;
	add.s64 	%rd6, %rd3, %rd5;
	ld.global.f32 	%f1, [%rd6];
	fma.rn.f32 	%f2, %f1, 0fBBBB989D, 0f3F000000;
	cvt.sat.f32.f32 	%f3, %f2;
	mov.f32 	%f4, 0f4B400001;
	mov.f32 	%f5, 0f437C0000;
	fma.rm.f32 	%f6, %f3, %f5, %f4;
	add.f32 	%f7, %f6, 0fCB40007F;
	neg.f32 	%f8, %f7;
	fma.rn.f32 	%f9, %f1, 0fBFB8AA3B, %f8;
	fma.rn.f32 	%f10, %f1, 0fB2A57060, %f9;
	mov.b32 	%r6, %f6;
	shl.b32 	%r7, %r6, 23;
	mov.b32 	%f11, %r7;
	ex2.approx.ftz.f32 	%f12, %f10;
	fma.rn.f32 	%f13, %f12, %f11, 0f3F800000;
	rcp.rn.f32 	%f14, %f13;
	add.s64 	%rd7, %rd4, %rd5;
	st.global.f32 	[%rd7], %f14;
$L__BB2_2:
	ret;

}
	// .globl	_Z21sigmoidBackwardKernelPKfS0_Pfi
.visible .entry _Z21sigmoidBackwardKernelPKfS0_Pfi(
	.param .u64 .ptr .align 1 _Z21sigmoidBackwardKernelPKfS0_Pfi_param_0,
	.param .u64 .ptr .align 1 _Z21sigmoidBackwardKernelPKfS0_Pfi_param_1,
	.param .u64 .ptr .align 1 _Z21sigmoidBackwardKernelPKfS0_Pfi_param_2,
	.param .u32 _Z21sigmoidBackwardKernelPKfS0_Pfi_param_3
)
{
	.reg .pred 	%p<2>;
	.reg .b32 	%r<6>;
	.reg .b32 	%f<7>;
	.reg .b64 	%rd<11>;

	ld.param.u64 	%rd1, [_Z21sigmoidBackwardKernelPKfS0_Pfi_param_0];
	ld.param.u64 	%rd2, [_Z21sigmoidBackwardKernelPKfS0_Pfi_param_1];
	ld.param.u64 	%rd3, [_Z21sigmoidBackwardKernelPKfS0_Pfi_param_2];
	ld.param.u32 	%r2, [_Z21sigmoidBackwardKernelPKfS0_Pfi_param_3];
	mov.u32 	%r3, %ctaid.x;
	mov.u32 	%r4, %ntid.x;
	mov.u32 	%r5, %tid.x;
	mad.lo.s32 	%r1, %r3, %r4, %r5;
	setp.ge.s32 	%p1, %r1, %r2;
	@%p1 bra 	$L__BB3_2;
	cvta.to.global.u64 	%rd4, %rd2;
	cvta.to.global.u64 	%rd5, %rd1;
	cvta.to.global.u64 	%rd6, %rd3;
	mul.wide.s32 	%rd7, %r1, 4;
	add.s64 	%rd8, %rd4, %rd7;
	ld.global.f32 	%f1, [%rd8];
	add.s64 	%rd9, %rd5, %rd7;
	ld.global.f32 	%f2, [%rd9];
	mul.f32 	%f3, %f1, %f2;
	mov.f32 	%f4, 0f3F800000;
	sub.f32 	%f5, %f4, %f1;
	mul.f32 	%f6, %f5, %f3;
	add.s64 	%rd10, %rd6, %rd7;
	st.global.f32 	[%rd10], %f6;
$L__BB3_2:
	ret;

}
	// .globl	_Z17tanhForwardKernelPKfPfi
.visible .entry _Z17tanhForwardKernelPKfPfi(
	.param .u64 .ptr .align 1 _Z17tanhForwardKernelPKfPfi_param_0,
	.param .u64 .ptr .align 1 _Z17tanhForwardKernelPKfPfi_param_1,
	.param .u32 _Z17tanhForwardKernelPKfPfi_param_2
)
{
	.reg .pred 	%p<4>;
	.reg .b32 	%r<6>;
	.reg .b32 	%f<17>;
	.reg .b64 	%rd<8>;

	ld.param.u64 	%rd1, [_Z17tanhForwardKernelPKfPfi_param_0];
	ld.param.u64 	%rd2, [_Z17tanhForwardKernelPKfPfi_param_1];
	ld.param.u32 	%r2, [_Z17tanhForwardKernelPKfPfi_param_2];
	mov.u32 	%r3, %ctaid.x;
	mov.u32 	%r4, %ntid.x;
	mov.u32 	%r5, %tid.x;
	mad.lo.s32 	%r1, %r3, %r4, %r5;
	setp.ge.s32 	%p1, %r1, %r2;
	@%p1 bra 	$L__BB4_2;
	cvta.to.global.u64 	%rd3, %rd1;
	cvta.to.global.u64 	%rd4, %rd2;
	mul.wide.s32 	%rd5, %r1, 4;
	add.s64 	%rd6, %rd3, %rd5;
	ld.global.f32 	%f1, [%rd6];
	abs.f32 	%f2, %f1;
	mul.f32 	%f3, %f2, 0f4038AA3B;
	ex2.approx.ftz.f32 	%f4, %f3;
	add.f32 	%f5, %f4, 0f3F800000;
	rcp.approx.ftz.f32 	%f6, %f5;
	fma.rn.f32 	%f7, %f6, 0fC0000000, 0f3F800000;
	setp.ge.f32 	%p2, %f2, 0f41102CB4;
	selp.f32 	%f8, 0f3F800000, %f7, %p2;
	copysign.f32 	%f9, %f1, %f8;
	mul.f32 	%f10, %f1, %f1;
	fma.rn.f32 	%f11, %f10, 0f3C80F082, 0fBD563CAE;
	fma.rn.f32 	%f12, %f11, %f10, 0f3E085941;
	fma.rn.f32 	%f13, %f12, %f10, 0fBEAAA9ED;
	fma.rn.f32 	%f14, %f13, %f10, 0f00000000;
	fma.rn.f32 	%f15, %f14, %f1, %f1;
	setp.ge.f32 	%p3, %f2, 0f3F19999A;
	selp.f32 	%f16, %f9, %f15, %p3;
	add.s64 	%rd7, %rd4, %rd5;
	st.global.f32 	[%rd7], %f16;
$L__BB4_2:
	ret;

}
	// .globl	_Z18tanhBackwardKernelPKfS0_Pfi
.visible .entry _Z18tanhBackwardKernelPKfS0_Pfi(
	.param .u64 .ptr .align 1 _Z18tanhBackwardKernelPKfS0_Pfi_param_0,
	.param .u64 .ptr .align 1 _Z18tanhBackwardKernelPKfS0_Pfi_param_1,
	.param .u64 .ptr .align 1 _Z18tanhBackwardKernelPKfS0_Pfi_param_2,
	.param .u32 _Z18tanhBackwardKernelPKfS0_Pfi_param_3
)
{
	.reg .pred 	%p<2>;
	.reg .b32 	%r<6>;
	.reg .b32 	%f<7>;
	.reg .b64 	%rd<11>;

	ld.param.u64 	%rd1, [_Z18tanhBackwardKernelPKfS0_Pfi_param_0];
	ld.param.u64 	%rd2, [_Z18tanhBackwardKernelPKfS0_Pfi_param_1];
	ld.param.u64 	%rd3, [_Z18tanhBackwardKernelPKfS0_Pfi_param_2];
	ld.param.u32 	%r2, [_Z18tanhBackwardKernelPKfS0_Pfi_param_3];
	mov.u32 	%r3, %ctaid.x;
	mov.u32 	%r4, %ntid.x;
	mov.u32 	%r5, %tid.x;
	mad.lo.s32 	%r1, %r3, %r4, %r5;
	setp.ge.s32 	%p1, %r1, %r2;
	@%p1 bra 	$L__BB5_2;
	cvta.to.global.u64 	%rd4, %rd2;
	cvta.to.global.u64 	%rd5, %rd1;
	cvta.to.global.u64 	%rd6, %rd3;
	mul.wide.s32 	%rd7, %r1, 4;
	add.s64 	%rd8, %rd4, %rd7;
	ld.global.f32 	%f1, [%rd8];
	add.s64 	%rd9, %rd5, %rd7;
	ld.global.f32 	%f2, [%rd9];
	mul.f32 	%f3, %f1, %f1;
	mov.f32 	%f4, 0f3F800000;
	sub.f32 	%f5, %f4, %f3;
	mul.f32 	%f6, %f2, %f5;
	add.s64 	%rd10, %rd6, %rd7;
	st.global.f32 	[%rd10], %f6;
$L__BB5_2:
	ret;

}
	// .globl	_Z22leakyReluForwardKernelPKfPffi
.visible .entry _Z22leakyReluForwardKernelPKfPffi(
	.param .u64 .ptr .align 1 _Z22leakyReluForwardKernelPKfPffi_param_0,
	.param .u64 .ptr .align 1 _Z22leakyReluForwardKernelPKfPffi_param_1,
	.param .f32 _Z22leakyReluForwardKernelPKfPffi_param_2,
	.param .u32 _Z22leakyReluForwardKernelPKfPffi_param_3
)
{
	.reg .pred 	%p<3>;
	.reg .b32 	%r<6>;
	.reg .b32 	%f<5>;
	.reg .b64 	%rd<8>;

	ld.param.u64 	%rd1, [_Z22leakyReluForwardKernelPKfPffi_param_0];
	ld.param.u64 	%rd2, [_Z22leakyReluForwardKernelPKfPffi_param_1];
	ld.param.f32 	%f1, [_Z22leakyReluForwardKernelPKfPffi_param_2];
	ld.param.u32 	%r2, [_Z22leakyReluForwardKernelPKfPffi_param_3];
	mov.u32 	%r3, %ctaid.x;
	mov.u32 	%r4, %ntid.x;
	mov.u32 	%r5, %tid.x;
	mad.lo.s32 	%r1, %r3, %r4, %r5;
	setp.ge.s32 	%p1, %r1, %r2;
	@%p1 bra 	$L__BB6_2;
	cvta.to.global.u64 	%rd3, %rd1;
	cvta.to.global.u64 	%rd4, %rd2;
	mul.wide.s32 	%rd5, %r1, 4;
	add.s64 	%rd6, %rd3, %rd5;
	ld.global.f32 	%f2, [%rd6];
	setp.gt.f32 	%p2, %f2, 0f00000000;
	mul.f32 	%f3, %f1, %f2;
	selp.f32 	%f4, %f2, %f3, %p2;
	add.s64 	%rd7, %rd4, %rd5;
	st.global.f32 	[%rd7], %f4;
$L__BB6_2:
	ret;

}
	// .globl	_Z23leakyReluBackwardKernelPKfS0_Pffi
.visible .entry _Z23leakyReluBackwardKernelPKfS0_Pffi(
	.param .u64 .ptr .align 1 _Z23leakyReluBackwardKernelPKfS0_Pffi_param_0,
	.param .u64 .ptr .align 1 _Z23leakyReluBackwardKernelPKfS0_Pffi_param_1,
	.param .u64 .ptr .align 1 _Z23leakyReluBackwardKernelPKfS0_Pffi_param_2,
	.param .f32 _Z23leakyReluBackwardKernelPKfS0_Pffi_param_3,
	.param .u32 _Z23leakyReluBackwardKernelPKfS0_Pffi_param_4
)
{
	.reg .pred 	%p<3>;
	.reg .b32 	%r<6>;
	.reg .b32 	%f<8>;
	.reg .b64 	%rd<15>;

	ld.param.u64 	%rd4, [_Z23leakyReluBackwardKernelPKfS0_Pffi_param_0];
	ld.param.u64 	%rd2, [_Z23leakyReluBackwardKernelPKfS0_Pffi_param_1];
	ld.param.u64 	%rd3, [_Z23leakyReluBackwardKernelPKfS0_Pffi_param_2];
	ld.param.f32 	%f4, [_Z23leakyReluBackwardKernelPKfS0_Pffi_param_3];
	ld.param.u32 	%r2, [_Z23leakyReluBackwardKernelPKfS0_Pffi_param_4];
	cvta.to.global.u64 	%rd1, %rd4;
	mov.u32 	%r3, %ctaid.x;
	mov.u32 	%r4, %ntid.x;
	mov.u32 	%r5, %tid.x;
	mad.lo.s32 	%r1, %r3, %r4, %r5;
	setp.ge.s32 	%p1, %r1, %r2;
	@%p1 bra 	$L__BB7_5;
	cvta.to.global.u64 	%rd5, %rd2;
	mul.wide.s32 	%rd6, %r1, 4;
	add.s64 	%rd7, %rd5, %rd6;
	ld.global.f32 	%f5, [%rd7];
	setp.leu.f32 	%p2, %f5, 0f00000000;
	@%p2 bra 	$L__BB7_3;
	add.s64 	%rd11, %rd1, %rd6;
	ld.global.f32 	%f7, [%rd11];
	bra.uni 	$L__BB7_4;
$L__BB7_3:
	add.s64 	%rd9, %rd1, %rd6;
	ld.global.f32 	%f6, [%rd9];
	mul.f32 	%f7, %f4, %f6;
$L__BB7_4:
	cvta.to.global.u64 	%rd12, %rd3;
	add.s64 	%rd14, %rd12, %rd6;
	st.global.f32 	[%rd14], %f7;
$L__BB7_5:
	ret;

}
	// .globl	_Z16eluForwardKernelPKfPffi
.visible .entry _Z16eluForwardKernelPKfPffi(
	.param .u64 .ptr .align 1 _Z16eluForwardKernelPKfPffi_param_0,
	.param .u64 .ptr .align 1 _Z16eluForwardKernelPKfPffi_param_1,
	.param .f32 _Z16eluForwardKernelPKfPffi_param_2,
	.param .u32 _Z16eluForwardKernelPKfPffi_param_3
)
{
	.reg .pred 	%p<3>;
	.reg .b32 	%r<8>;
	.reg .b32 	%f<18>;
	.reg .b64 	%rd<9>;

	ld.param.u64 	%rd1, [_Z16eluForwardKernelPKfPffi_param_0];
	ld.param.u64 	%rd2, [_Z16eluForwardKernelPKfPffi_param_1];
	ld.param.f32 	%f4, [_Z16eluForwardKernelPKfPffi_param_2];
	ld.param.u32 	%r2, [_Z16eluForwardKernelPKfPffi_param_3];
	mov.u32 	%r3, %ctaid.x;
	mov.u32 	%r4, %ntid.x;
	mov.u32 	%r5, %tid.x;
	mad.lo.s32 	%r1, %r3, %r4, %r5;
	setp.ge.s32 	%p1, %r1, %r2;
	@%p1 bra 	$L__BB8_4;
	cvta.to.global.u64 	%rd3, %rd1;
	mul.wide.s32 	%rd4, %r1, 4;
	add.s64 	%rd5, %rd3, %rd4;
	ld.global.f32 	%f17, [%rd5];
	setp.gt.f32 	%p2, %f17, 0f00000000;
	@%p2 bra 	$L__BB8_3;
	fma.rn.f32 	%f5, %f17, 0f3BBB989D, 0f3F000000;
	cvt.sat.f32.f32 	%f6, %f5;
	mov.f32 	%f7, 0f4B400001;
	mov.f32 	%f8, 0f437C0000;
	fma.rm.f32 	%f9, %f6, %f8, %f7;
	add.f32 	%f10, %f9, 0fCB40007F;
	neg.f32 	%f11, %f10;
	fma.rn.f32 	%f12, %f17, 0f3FB8AA3B, %f11;
	fma.rn.f32 	%f13, %f17, 0f32A57060, %f12;
	mov.b32 	%r6, %f9;
	shl.b32 	%r7, %r6, 23;
	mov.b32 	%f14, %r7;
	ex2.approx.ftz.f32 	%f15, %f13;
	fma.rn.f32 	%f16, %f15, %f14, 0fBF800000;
	mul.f32 	%f17, %f4, %f16;
$L__BB8_3:
	cvta.to.global.u64 	%rd6, %rd2;
	add.s64 	%rd8, %rd6, %rd4;
	st.global.f32 	[%rd8], %f17;
$L__BB8_4:
	ret;

}
	// .globl	_Z17eluBackwardKernelPKfS0_Pffi
.visible .entry _Z17eluBackwardKernelPKfS0_Pffi(
	.param .u64 .ptr .align 1 _Z17eluBackwardKernelPKfS0_Pffi_param_0,
	.param .u64 .ptr .align 1 _Z17eluBackwardKernelPKfS0_Pffi_param_1,
	.param .u64 .ptr .align 1 _Z17eluBackwardKernelPKfS0_Pffi_param_2,
	.param .f32 _Z17eluBackwardKernelPKfS0_Pffi_param_3,
	.param .u32 _Z17eluBackwardKernelPKfS0_Pffi_param_4
)
{
	.reg .pred 	%p<3>;
	.reg .b32 	%r<8>;
	.reg .b32 	%f<21>;
	.reg .b64 	%rd<15>;

	ld.param.u64 	%rd4, [_Z17eluBackwardKernelPKfS0_Pffi_param_0];
	ld.param.u64 	%rd2, [_Z17eluBackwardKernelPKfS0_Pffi_param_1];
	ld.param.u64 	%rd3, [_Z17eluBackwardKernelPKfS0_Pffi_param_2];
	ld.param.f32 	%f5, [_Z17eluBackwardKernelPKfS0_Pffi_param_3];
	ld.param.u32 	%r2, [_Z17eluBackwardKernelPKfS0_Pffi_param_4];
	cvta.to.global.u64 	%rd1, %rd4;
	mov.u32 	%r3, %ctaid.x;
	mov.u32 	%r4, %ntid.x;
	mov.u32 	%r5, %tid.x;
	mad.lo.s32 	%r1, %r3, %r4, %r5;
	setp.ge.s32 	%p1, %r1, %r2;
	@%p1 bra 	$L__BB9_5;
	cvta.to.global.u64 	%rd5, %rd2;
	mul.wide.s32 	%rd6, %r1, 4;
	add.s64 	%rd7, %rd5, %rd6;
	ld.global.f32 	%f1, [%rd7];
	setp.leu.f32 	%p2, %f1, 0f00000000;
	@%p2 bra 	$L__BB9_3;
	add.s64 	%rd11, %rd1, %rd6;
	ld.global.f32 	%f20, [%rd11];
	bra.uni 	$L__BB9_4;
$L__BB9_3:
	add.s64 	%rd9, %rd1, %rd6;
	ld.global.f32 	%f6, [%rd9];
	mul.f32 	%f7, %f5, %f6;
	fma.rn.f32 	%f8, %f1, 0f3BBB989D, 0f3F000000;
	cvt.sat.f32.f32 	%f9, %f8;
	mov.f32 	%f10, 0f4B400001;
	mov.f32 	%f11, 0f437C0000;
	fma.rm.f32 	%f12, %f9, %f11, %f10;
	add.f32 	%f13, %f12, 0fCB40007F;
	neg.f32 	%f14, %f13;
	fma.rn.f32 	%f15, %f1, 0f3FB8AA3B, %f14;
	fma.rn.f32 	%f16, %f1, 0f32A57060, %f15;
	mov.b32 	%r6, %f12;
	shl.b32 	%r7, %r6, 23;
	mov.b32 	%f17, %r7;
	ex2.approx.ftz.f32 	%f18, %f16;
	mul.f32 	%f19, %f18, %f17;
	mul.f32 	%f20, %f7, %f19;
$L__BB9_4:
	cvta.to.global.u64 	%rd12, %rd3;
	add.s64 	%rd14, %rd12, %rd6;
	st.global.f32 	[%rd14], %f20;
$L__BB9_5:
	ret;

}
	// .globl	_Z17seluForwardKernelPKfPfi
.visible .entry _Z17seluForwardKernelPKfPfi(
	.param .u64 .ptr .align 1 _Z17seluForwardKernelPKfPfi_param_0,
	.param .u64 .ptr .align 1 _Z17seluForwardKernelPKfPfi_param_1,
	.param .u32 _Z17seluForwardKernelPKfPfi_param_2
)
{
	.reg .pred 	%p<3>;
	.reg .b32 	%r<8>;
	.reg .b32 	%f<18>;
	.reg .b64 	%rd<9>;

	ld.param.u64 	%rd1, [_Z17seluForwardKernelPKfPfi_param_0];
	ld.param.u64 	%rd2, [_Z17seluForwardKernelPKfPfi_param_1];
	ld.param.u32 	%r2, [_Z17seluForwardKernelPKfPfi_param_2];
	mov.u32 	%r3, %ctaid.x;
	mov.u32 	%r4, %ntid.x;
	mov.u32 	%r5, %tid.x;
	mad.lo.s32 	%r1, %r3, %r4, %r5;
	setp.ge.s32 	%p1, %r1, %r2;
	@%p1 bra 	$L__BB10_4;
	cvta.to.global.u64 	%rd3, %rd1;
	mul.wide.s32 	%rd4, %r1, 4;
	add.s64 	%rd5, %rd3, %rd4;
	ld.global.f32 	%f17, [%rd5];
	setp.gt.f32 	%p2, %f17, 0f00000000;
	@%p2 bra 	$L__BB10_3;
	fma.rn.f32 	%f4, %f17, 0f3BBB989D, 0f3F000000;
	cvt.sat.f32.f32 	%f5, %f4;
	mov.f32 	%f6, 0f4B400001;
	mov.f32 	%f7, 0f437C0000;
	fma.rm.f32 	%f8, %f5, %f7, %f6;
	add.f32 	%f9, %f8, 0fCB40007F;
	neg.f32 	%f10, %f9;
	fma.rn.f32 	%f11, %f17, 0f3FB8AA3B, %f10;
	fma.rn.f32 	%f12, %f17, 0f32A57060, %f11;
	mov.b32 	%r6, %f8;
	shl.b32 	%r7, %r6, 23;
	mov.b32 	%f13, %r7;
	ex2.approx.ftz.f32 	%f14, %f12;
	fma.rn.f32 	%f15, %f14, %f13, 0fBF800000;
	mul.f32 	%f17, %f15, 0f3FD62D7D;
$L__BB10_3:
	mul.f32 	%f16, %f17, 0f3F867D5F;
	cvta.to.global.u64 	%rd6, %rd2;
	add.s64 	%rd8, %rd6, %rd4;
	st.global.f32 	[%rd8], %f16;
$L__BB10_4:
	ret;

}
	// .globl	_Z17geluForwardKernelPKfPfi
.visible .entry _Z17geluForwardKernelPKfPfi(
	.param .u64 .ptr .align 1 _Z17geluForwardKernelPKfPfi_param_0,
	.param .u64 .ptr .align 1 _Z17geluForwardKernelPKfPfi_param_1,
	.param .u32 _Z17geluForwardKernelPKfPfi_param_2
)
{
	.reg .pred 	%p<4>;
	.reg .b32 	%r<6>;
	.reg .b32 	%f<24>;
	.reg .b64 	%rd<8>;

	ld.param.u64 	%rd1, [_Z17geluForwardKernelPKfPfi_param_0];
	ld.param.u64 	%rd2, [_Z17geluForwardKernelPKfPfi_param_1];
	ld.param.u32 	%r2, [_Z17geluForwardKernelPKfPfi_param_2];
	mov.u32 	%r3, %ctaid.x;
	mov.u32 	%r4, %ntid.x;
	mov.u32 	%r5, %tid.x;
	mad.lo.s32 	%r1, %r3, %r4, %r5;
	setp.ge.s32 	%p1, %r1, %r2;
	@%p1 bra 	$L__BB11_2;
	cvta.to.global.u64 	%rd3, %rd1;
	cvta.to.global.u64 	%rd4, %rd2;
	mul.wide.s32 	%rd5, %r1, 4;
	add.s64 	%rd6, %rd3, %rd5;
	ld.global.f32 	%f1, [%rd6];
	mul.f32 	%f2, %f1, 0f3F000000;
	mul.f32 	%f3, %f1, 0f3D372713;
	mul.f32 	%f4, %f1, %f3;
	fma.rn.f32 	%f5, %f1, %f4, %f1;
	mul.f32 	%f6, %f5, 0f3F4C422A;
	abs.f32 	%f7, %f6;
	mul.f32 	%f8, %f7, 0f4038AA3B;
	ex2.approx.ftz.f32 	%f9, %f8;
	add.f32 	%f10, %f9, 0f3F800000;
	rcp.approx.ftz.f32 	%f11, %f10;
	fma.rn.f32 	%f12, %f11, 0fC0000000, 0f3F800000;
	setp.ge.f32 	%p2, %f7, 0f41102CB4;
	selp.f32 	%f13, 0f3F800000, %f12, %p2;
	copysign.f32 	%f14, %f6, %f13;
	mul.f32 	%f15, %f6, %f6;
	fma.rn.f32 	%f16, %f15, 0f3C80F082, 0fBD563CAE;
	fma.rn.f32 	%f17, %f16, %f15, 0f3E085941;
	fma.rn.f32 	%f18, %f17, %f15, 0fBEAAA9ED;
	fma.rn.f32 	%f19, %f18, %f15, 0f00000000;
	fma.rn.f32 	%f20, %f19, %f6, %f6;
	setp.ge.f32 	%p3, %f7, 0f3F19999A;
	selp.f32 	%f21, %f14, %f20, %p3;
	add.f32 	%f22, %f21, 0f3F800000;
	mul.f32 	%f23, %f2, %f22;
	add.s64 	%rd7, %rd4, %rd5;
	st.global.f32 	[%rd7], %f23;
$L__BB11_2:
	ret;

}
	// .globl	_Z18geluBackwardKernelPKfS0_Pfi
.visible .entry _Z18geluBackwardKernelPKfS0_Pfi(
	.param .u64 .ptr .align 1 _Z18geluBackwardKernelPKfS0_Pfi_param_0,
	.param .u64 .ptr .align 1 _Z18geluBackwardKernelPKfS0_Pfi_param_1,
	.param .u64 .ptr .align 1 _Z18geluBackwardKernelPKfS0_Pfi_param_2,
	.param .u32 _Z18geluBackwardKernelPKfS0_Pfi_param_3
)
{
	.reg .pred 	%p<4>;
	.reg .b32 	%r<6>;
	.reg .b32 	%f<33>;
	.reg .b64 	%rd<11>;

	ld.param.u64 	%rd1, [_Z18geluBackwardKernelPKfS0_Pfi_param_0];
	ld.param.u64 	%rd2, [_Z18geluBackwardKernelPKfS0_Pfi_param_1];
	ld.param.u64 	%rd3, [_Z18geluBackwardKernelPKfS0_Pfi_param_2];
	ld.param.u32 	%r2, [_Z18geluBackwardKernelPKfS0_Pfi_param_3];
	mov.u32 	%r3, %ctaid.x;
	mov.u32 	%r4, %ntid.x;
	mov.u32 	%r5, %tid.x;
	mad.lo.s32 	%r1, %r3, %r4, %r5;
	setp.ge.s32 	%p1, %r1, %r2;
	@%p1 bra 	$L__BB12_2;
	cvta.to.global.u64 	%rd4, %rd2;
	cvta.to.global.u64 	%rd5, %rd1;
	cvta.to.global.u64 	%rd6, %rd3;
	mul.wide.s32 	%rd7, %r1, 4;
	add.s64 	%rd8, %rd4, %rd7;
	ld.global.f32 	%f1, [%rd8];
	mul.f32 	%f2, %f1, 0f3D372713;
	mul.f32 	%f3, %f1, %f2;
	fma.rn.f32 	%f4, %f1, %f3, %f1;
	mul.f32 	%f5, %f4, 0f3F4C422A;
	abs.f32 	%f6, %f5;
	mul.f32 	%f7, %f6, 0f4038AA3B;
	ex2.approx.ftz.f32 	%f8, %f7;
	add.f32 	%f9, %f8, 0f3F800000;
	rcp.approx.ftz.f32 	%f10, %f9;
	fma.rn.f32 	%f11, %f10, 0fC0000000, 0f3F800000;
	setp.ge.f32 	%p2, %f6, 0f41102CB4;
	selp.f32 	%f12, 0f3F800000, %f11, %p2;
	copysign.f32 	%f13, %f5, %f12;
	mul.f32 	%f14, %f5, %f5;
	fma.rn.f32 	%f15, %f14, 0f3C80F082, 0fBD563CAE;
	fma.rn.f32 	%f16, %f15, %f14, 0f3E085941;
	fma.rn.f32 	%f17, %f16, %f14, 0fBEAAA9ED;
	fma.rn.f32 	%f18, %f17, %f14, 0f00000000;
	fma.rn.f32 	%f19, %f18, %f5, %f5;
	setp.ge.f32 	%p3, %f6, 0f3F19999A;
	selp.f32 	%f20, %f13, %f19, %p3;
	add.f32 	%f21, %f20, 0f3F800000;
	mul.f32 	%f22, %f21, 0f3F000000;
	mul.f32 	%f23, %f1, 0f3E095D4F;
	fma.rn.f32 	%f24, %f1, %f23, 0f3F800000;
	mul.f32 	%f25, %f24, 0f3F4C422A;
	add.s64 	%rd9, %rd5, %rd7;
	ld.global.f32 	%f26, [%rd9];
	mul.f32 	%f27, %f1, %f25;
	mul.f32 	%f28, %f22, %f22;
	mov.f32 	%f29, 0f3F800000;
	sub.f32 	%f30, %f29, %f28;
	fma.rn.f32 	%f31, %f27, %f30, %f22;
	mul.f32 	%f32, %f26, %f31;
	add.s64 	%rd10, %rd6, %rd7;
	st.global.f32 	[%rd10], %f32;
$L__BB12_2:
	ret;

}
	// .globl	_Z18swishForwardKernelPKfPfi
.visible .entry _Z18swishForwardKernelPKfPfi(
	.param .u64 .ptr .align 1 _Z18swishForwardKernelPKfPfi_param_0,
	.param .u64 .ptr .align 1 _Z18swishForwardKernelPKfPfi_param_1,
	.param .u32 _Z18swishForwardKernelPKfPfi_param_2
)
{
	.reg .pred 	%p<2>;
	.reg .b32 	%r<8>;
	.reg .b32 	%f<16>;
	.reg .b64 	%rd<8>;

	ld.param.u64 	%rd1, [_Z18swishForwardKernelPKfPfi_param_0];
	ld.param.u64 	%rd2, [_Z18swishForwardKernelPKfPfi_param_1];
	ld.param.u32 	%r2, [_Z18swishForwardKernelPKfPfi_param_2];
	mov.u32 	%r3, %ctaid.x;
	mov.u32 	%r4, %ntid.x;
	mov.u32 	%r5, %tid.x;
	mad.lo.s32 	%r1, %r3, %r4, %r5;
	setp.ge.s32 	%p1, %r1, %r2;
	@%p1 bra 	$L__BB13_2;
	cvta.to.global.u64 	%rd3, %rd1;
	cvta.to.global.u64 	%rd4, %rd2;
	mul.wide.s32 	%rd5, %r1, 4;
	add.s64 	%rd6, %rd3, %rd5;
	ld.global.f32 	%f1, [%rd6];
	fma.rn.f32 	%f2, %f1, 0fBBBB989D, 0f3F000000;
	cvt.sat.f32.f32 	%f3, %f2;
	mov.f32 	%f4, 0f4B400001;
	mov.f32 	%f5, 0f437C0000;
	fma.rm.f32 	%f6, %f3, %f5, %f4;
	add.f32 	%f7, %f6, 0fCB40007F;
	neg.f32 	%f8, %f7;
	fma.rn.f32 	%f9, %f1, 0fBFB8AA3B, %f8;
	fma.rn.f32 	%f10, %f1, 0fB2A57060, %f9;
	mov.b32 	%r6, %f6;
	shl.b32 	%r7, %r6, 23;
	mov.b32 	%f11, %r7;
	ex2.approx.ftz.f32 	%f12, %f10;
	fma.rn.f32 	%f13, %f12, %f11, 0f3F800000;
	rcp.rn.f32 	%f14, %f13;
	mul.f32 	%f15, %f1, %f14;
	add.s64 	%rd7, %rd4, %rd5;
	st.global.f32 	[%rd7], %f15;
$L__BB13_2:
	ret;

}
	// .globl	_Z19swishBackwardKernelPKfS0_Pfi
.visible .entry _Z19swishBackwardKernelPKfS0_Pfi(
	.param .u64 .ptr .align 1 _Z19swishBackwardKernelPKfS0_Pfi_param_0,
	.param .u64 .ptr .align 1 _Z19swishBackwardKernelPKfS0_Pfi_param_1,
	.param .u64 .ptr .align 1 _Z19swishBackwardKernelPKfS0_Pfi_param_2,
	.param .u32 _Z19swishBackwardKernelPKfS0_Pfi_param_3
)
{
	.reg .pred 	%p<2>;
	.reg .b32 	%r<8>;
	.reg .b32 	%f<21>;
	.reg .b64 	%rd<11>;

	ld.param.u64 	%rd1, [_Z19swishBackwardKernelPKfS0_Pfi_param_0];
	ld.param.u64 	%rd2, [_Z19swishBackwardKernelPKfS0_Pfi_param_1];
	ld.param.u64 	%rd3, [_Z19swishBackwardKernelPKfS0_Pfi_param_2];
	ld.param.u32 	%r2, [_Z19swishBackwardKernelPKfS0_Pfi_param_3];
	mov.u32 	%r3, %ctaid.x;
	mov.u32 	%r4, %ntid.x;
	mov.u32 	%r5, %tid.x;
	mad.lo.s32 	%r1, %r3, %r4, %r5;
	setp.ge.s32 	%p1, %r1, %r2;
	@%p1 bra 	$L__BB14_2;
	cvta.to.global.u64 	%rd4, %rd2;
	cvta.to.global.u64 	%rd5, %rd1;
	cvta.to.global.u64 	%rd6, %rd3;
	mul.wide.s32 	%rd7, %r1, 4;
	add.s64 	%rd8, %rd4, %rd7;
	ld.global.f32 	%f1, [%rd8];
	fma.rn.f32 	%f2, %f1, 0fBBBB989D, 0f3F000000;
	cvt.sat.f32.f32 	%f3, %f2;
	mov.f32 	%f4, 0f4B400001;
	mov.f32 	%f5, 0f437C0000;
	fma.rm.f32 	%f6, %f3, %f5, %f4;
	add.f32 	%f7, %f6, 0fCB40007F;
	neg.f32 	%f8, %f7;
	fma.rn.f32 	%f9, %f1, 0fBFB8AA3B, %f8;
	fma.rn.f32 	%f10, %f1, 0fB2A57060, %f9;
	mov.b32 	%r6, %f6;
	shl.b32 	%r7, %r6, 23;
	mov.b32 	%f11, %r7;
	ex2.approx.ftz.f32 	%f12, %f10;
	fma.rn.f32 	%f13, %f12, %f11, 0f3F800000;
	rcp.rn.f32 	%f14, %f13;
	add.s64 	%rd9, %rd5, %rd7;
	ld.global.f32 	%f15, [%rd9];
	mul.f32 	%f16, %f1, %f14;
	mov.f32 	%f17, 0f3F800000;
	sub.f32 	%f18, %f17, %f14;
	fma.rn.f32 	%f19, %f16, %f18, %f14;
	mul.f32 	%f20, %f15, %f19;
	add.s64 	%rd10, %rd6, %rd7;
	st.global.f32 	[%rd10], %f20;
$L__BB14_2:
	ret;

}
	// .globl	_Z17mishForwardKernelPKfPfi
.visible .entry _Z17mishForwardKernelPKfPfi(
	.param .u64 .ptr .align 1 _Z17mishForwardKernelPKfPfi_param_0,
	.param .u64 .ptr .align 1 _Z17mishForwardKernelPKfPfi_param_1,
	.param .u32 _Z17mishForwardKernelPKfPfi_param_2
)
{
	.reg .pred 	%p<7>;
	.reg .b32 	%r<12>;
	.reg .b32 	%f<51>;
	.reg .b64 	%rd<8>;

	ld.param.u64 	%rd1, [_Z17mishForwardKernelPKfPfi_param_0];
	ld.param.u64 	%rd2, [_Z17mishForwardKernelPKfPfi_param_1];
	ld.param.u32 	%r2, [_Z17mishForwardKernelPKfPfi_param_2];
	mov.u32 	%r3, %ctaid.x;
	mov.u32 	%r4, %ntid.x;
	mov.u32 	%r5, %tid.x;
	mad.lo.s32 	%r1, %r3, %r4, %r5;
	setp.ge.s32 	%p1, %r1, %r2;
	@%p1 bra 	$L__BB15_2;
	cvta.to.global.u64 	%rd3, %rd1;
	cvta.to.global.u64 	%rd4, %rd2;
	mul.wide.s32 	%rd5, %r1, 4;
	add.s64 	%rd6, %rd3, %rd5;
	ld.global.f32 	%f1, [%rd6];
	fma.rn.f32 	%f2, %f1, 0f3BBB989D, 0f3F000000;
	cvt.sat.f32.f32 	%f3, %f2;
	mov.f32 	%f4, 0f4B400001;
	mov.f32 	%f5, 0f437C0000;
	fma.rm.f32 	%f6, %f3, %f5, %f4;
	add.f32 	%f7, %f6, 0fCB40007F;
	neg.f32 	%f8, %f7;
	fma.rn.f32 	%f9, %f1, 0f3FB8AA3B, %f8;
	fma.rn.f32 	%f10, %f1, 0f32A57060, %f9;
	mov.b32 	%r6, %f6;
	shl.b32 	%r7, %r6, 23;
	mov.b32 	%f11, %r7;
	ex2.approx.ftz.f32 	%f12, %f10;
	fma.rn.f32 	%f13, %f12, %f11, 0f3F800000;
	setp.lt.f32 	%p2, %f13, 0f00800000;
	mul.f32 	%f14, %f13, 0f4B000000;
	selp.f32 	%f15, %f14, %f13, %p2;
	selp.f32 	%f16, 0fC1B80000, 0f00000000, %p2;
	mov.b32 	%r8, %f15;
	add.s32 	%r9, %r8, -1059760811;
	and.b32  	%r10, %r9, -8388608;
	sub.s32 	%r11, %r8, %r10;
	mov.b32 	%f17, %r11;
	cvt.rn.f32.s32 	%f18, %r10;
	fma.rn.f32 	%f19, %f18, 0f34000000, %f16;
	add.f32 	%f20, %f17, 0fBF800000;
	fma.rn.f32 	%f21, %f20, 0fBE055027, 0f3E1039F6;
	fma.rn.f32 	%f22, %f21, %f20, 0fBDF8CDCC;
	fma.rn.f32 	%f23, %f22, %f20, 0f3E0F2955;
	fma.rn.f32 	%f24, %f23, %f20, 0fBE2AD8B9;
	fma.rn.f32 	%f25, %f24, %f20, 0f3E4CED0B;
	fma.rn.f32 	%f26, %f25, %f20, 0fBE7FFF22;
	fma.rn.f32 	%f27, %f26, %f20, 0f3EAAAA78;
	fma.rn.f32 	%f28, %f27, %f20, 0fBF000000;
	mul.f32 	%f29, %f20, %f28;
	fma.rn.f32 	%f30, %f29, %f20, %f20;
	fma.rn.f32 	%f31, %f19, 0f3F317218, %f30;
	setp.gt.u32 	%p3, %r8, 2139095039;
	fma.rn.f32 	%f32, %f15, 0f7F800000, 0f7F800000;
	selp.f32 	%f33, %f32, %f31, %p3;
	setp.eq.f32 	%p4, %f15, 0f00000000;
	selp.f32 	%f34, 0fFF800000, %f33, %p4;
	abs.f32 	%f35, %f34;
	mul.f32 	%f36, %f35, 0f4038AA3B;
	ex2.approx.ftz.f32 	%f37, %f36;
	add.f32 	%f38, %f37, 0f3F800000;
	rcp.approx.ftz.f32 	%f39, %f38;
	fma.rn.f32 	%f40, %f39, 0fC0000000, 0f3F800000;
	setp.ge.f32 	%p5, %f35, 0f41102CB4;
	selp.f32 	%f41, 0f3F800000, %f40, %p5;
	copysign.f32 	%f42, %f34, %f41;
	mul.f32 	%f43, %f34, %f34;
	fma.rn.f32 	%f44, %f43, 0f3C80F082, 0fBD563CAE;
	fma.rn.f32 	%f45, %f44, %f43, 0f3E085941;
	fma.rn.f32 	%f46, %f45, %f43, 0fBEAAA9ED;
	fma.rn.f32 	%f47, %f46, %f43, 0f00000000;
	fma.rn.f32 	%f48, %f47, %f34, %f34;
	setp.ge.f32 	%p6, %f35, 0f3F19999A;
	selp.f32 	%f49, %f42, %f48, %p6;
	mul.f32 	%f50, %f1, %f49;
	add.s64 	%rd7, %rd4, %rd5;
	st.global.f32 	[%rd7], %f50;
$L__BB15_2:
	ret;

}
	// .globl	_Z20softmaxForwardKernelPKfPfii
.visible .entry _Z20softmaxForwardKernelPKfPfii(
	.param .u64 .ptr .align 1 _Z20softmaxForwardKernelPKfPfii_param_0,
	.param .u64 .ptr .align 1 _Z20softmaxForwardKernelPKfPfii_param_1,
	.param .u32 _Z20softmaxForwardKernelPKfPfii_param_2,
	.param .u32 _Z20softmaxForwardKernelPKfPfii_param_3
)
{
	.reg .pred 	%p<22>;
	.reg .b32 	%r<80>;
	.reg .b32 	%f<308>;
	.reg .b64 	%rd<43>;

	ld.param.u64 	%rd14, [_Z20softmaxForwardKernelPKfPfii_param_0];
	ld.param.u64 	%rd15, [_Z20softmaxForwardKernelPKfPfii_param_1];
	ld.param.u32 	%r33, [_Z20softmaxForwardKernelPKfPfii_param_2];
	ld.param.u32 	%r32, [_Z20softmaxForwardKernelPKfPfii_param_3];
	mov.u32 	%r1, %ctaid.x;
	setp.ge.s32 	%p1, %r1, %r33;
	@%p1 bra 	$L__BB16_29;
	cvta.to.global.u64 	%rd1, %rd14;
	mul.lo.s32 	%r34, %r32, %r1;
	cvt.s64.s32 	%rd2, %r34;
	mul.wide.s32 	%rd16, %r34, 4;
	add.s64 	%rd3, %rd1, %rd16;
	setp.lt.s32 	%p2, %r32, 1;
	mov.f32 	%f298, 0fFF800000;
	@%p2 bra 	$L__BB16_14;
	and.b32  	%r2, %r32, 15;
	setp.lt.u32 	%p3, %r32, 16;
	mov.f32 	%f298, 0fFF800000;
	mov.b32 	%r70, 0;
	@%p3 bra 	$L__BB16_5;
	and.b32  	%r70, %r32, 2147483632;
	neg.s32 	%r74, %r70;
	shl.b64 	%rd17, %rd2, 2;
	add.s64 	%rd18, %rd17, %rd1;
	add.s64 	%rd41, %rd18, 32;
	mov.f32 	%f298, 0fFF800000;
$L__BB16_4:
	.pragma "nounroll";
	ld.global.f32 	%f30, [%rd41+-32];
	max.f32 	%f31, %f298, %f30;
	ld.global.f32 	%f32, [%rd41+-28];
	max.f32 	%f33, %f31, %f32;
	ld.global.f32 	%f34, [%rd41+-24];
	max.f32 	%f35, %f33, %f34;
	ld.global.f32 	%f36, [%rd41+-20];
	max.f32 	%f37, %f35, %f36;
	ld.global.f32 	%f38, [%rd41+-16];
	max.f32 	%f39, %f37, %f38;
	ld.global.f32 	%f40, [%rd41+-12];
	max.f32 	%f41, %f39, %f40;
	ld.global.f32 	%f42, [%rd41+-8];
	max.f32 	%f43, %f41, %f42;
	ld.global.f32 	%f44, [%rd41+-4];
	max.f32 	%f45, %f43, %f44;
	ld.global.f32 	%f46, [%rd41];
	max.f32 	%f47, %f45, %f46;
	ld.global.f32 	%f48, [%rd41+4];
	max.f32 	%f49, %f47, %f48;
	ld.global.f32 	%f50, [%rd41+8];
	max.f32 	%f51, %f49, %f50;
	ld.global.f32 	%f52, [%rd41+12];
	max.f32 	%f53, %f51, %f52;
	ld.global.f32 	%f54, [%rd41+16];
	max.f32 	%f55, %f53, %f54;
	ld.global.f32 	%f56, [%rd41+20];
	max.f32 	%f57, %f55, %f56;
	ld.global.f32 	%f58, [%rd41+24];
	max.f32 	%f59, %f57, %f58;
	ld.global.f32 	%f60, [%rd41+28];
	max.f32 	%f298, %f59, %f60;
	add.s32 	%r74, %r74, 16;
	add.s64 	%rd41, %rd41, 64;
	setp.eq.s32 	%p4, %r74, 0;
	@%p4 bra 	$L__BB16_5;
	bra.uni 	$L__BB16_4;
$L__BB16_5:
	setp.eq.s32 	%p5, %r2, 0;
	@%p5 bra 	$L__BB16_14;
	and.b32  	%r6, %r32, 7;
	setp.lt.u32 	%p6, %r2, 8;
	@%p6 bra 	$L__BB16_8;
	mul.wide.u32 	%rd19, %r70, 4;
	add.s64 	%rd20, %rd3, %rd19;
	ld.global.f32 	%f62, [%rd20];
	max.f32 	%f63, %f298, %f62;
	ld.global.f32 	%f64, [%rd20+4];
	max.f32 	%f65, %f63, %f64;
	ld.global.f32 	%f66, [%rd20+8];
	max.f32 	%f67, %f65, %f66;
	ld.global.f32 	%f68, [%rd20+12];
	max.f32 	%f69, %f67, %f68;
	ld.global.f32 	%f70, [%rd20+16];
	max.f32 	%f71, %f69, %f70;
	ld.global.f32 	%f72, [%rd20+20];
	max.f32 	%f73, %f71, %f72;
	ld.global.f32 	%f74, [%rd20+24];
	max.f32 	%f75, %f73, %f74;
	ld.global.f32 	%f76, [%rd20+28];
	max.f32 	%f298, %f75, %f76;
	add.s32 	%r70, %r70, 8;
$L__BB16_8:
	setp.eq.s32 	%p7, %r6, 0;
	@%p7 bra 	$L__BB16_14;
	and.b32  	%r9, %r32, 3;
	setp.lt.u32 	%p8, %r6, 4;
	@%p8 bra 	$L__BB16_11;
	mul.wide.u32 	%rd21, %r70, 4;
	add.s64 	%rd22, %rd3, %rd21;
	ld.global.f32 	%f78, [%rd22];
	max.f32 	%f79, %f298, %f78;
	ld.global.f32 	%f80, [%rd22+4];
	max.f32 	%f81, %f79, %f80;
	ld.global.f32 	%f82, [%rd22+8];
	max.f32 	%f83, %f81, %f82;
	ld.global.f32 	%f84, [%rd22+12];
	max.f32 	%f298, %f83, %f84;
	add.s32 	%r70, %r70, 4;
$L__BB16_11:
	setp.eq.s32 	%p9, %r9, 0;
	@%p9 bra 	$L__BB16_14;
	shl.b64 	%rd23, %rd2, 2;
	mul.wide.u32 	%rd24, %r70, 4;
	add.s64 	%rd25, %rd23, %rd24;
	add.s64 	%rd40, %rd1, %rd25;
	neg.s32 	%r73, %r9;
$L__BB16_13:
	.pragma "nounroll";
	ld.global.f32 	%f85, [%rd40];
	max.f32 	%f298, %f298, %f85;
	add.s64 	%rd40, %rd40, 4;
	add.s32 	%r73, %r73, 1;
	setp.ne.s32 	%p10, %r73, 0;
	@%p10 bra 	$L__BB16_13;
$L__BB16_14:
	setp.lt.s32 	%p11, %r32, 1;
	mov.f32 	%f307, 0f00000000;
	@%p11 bra 	$L__BB16_26;
	and.b32  	%r15, %r32, 7;
	setp.lt.u32 	%p12, %r32, 8;
	mov.f32 	%f307, 0f00000000;
	mov.b32 	%r76, 0;
	@%p12 bra 	$L__BB16_18;
	and.b32  	%r76, %r32, 2147483640;
	neg.s32 	%r75, %r76;
	shl.b64 	%rd26, %rd2, 2;
	add.s64 	%rd27, %rd26, %rd1;
	add.s64 	%rd42, %rd27, 16;
	mov.f32 	%f307, 0f00000000;
$L__BB16_17:
	.pragma "nounroll";
	ld.global.f32 	%f90, [%rd42+-16];
	sub.f32 	%f91, %f90, %f298;
	fma.rn.f32 	%f92, %f91, 0f3BBB989D, 0f3F000000;
	cvt.sat.f32.f32 	%f93, %f92;
	mov.f32 	%f94, 0f4B400001;
	mov.f32 	%f95, 0f437C0000;
	fma.rm.f32 	%f96, %f93, %f95, %f94;
	add.f32 	%f97, %f96, 0fCB40007F;
	neg.f32 	%f98, %f97;
	fma.rn.f32 	%f99, %f91, 0f3FB8AA3B, %f98;
	fma.rn.f32 	%f100, %f91, 0f32A57060, %f99;
	mov.b32 	%r37, %f96;
	shl.b32 	%r38, %r37, 23;
	mov.b32 	%f101, %r38;
	ex2.approx.ftz.f32 	%f102, %f100;
	fma.rn.f32 	%f103, %f102, %f101, %f307;
	ld.global.f32 	%f104, [%rd42+-12];
	sub.f32 	%f105, %f104, %f298;
	fma.rn.f32 	%f106, %f105, 0f3BBB989D, 0f3F000000;
	cvt.sat.f32.f32 	%f107, %f106;
	fma.rm.f32 	%f108, %f107, %f95, %f94;
	add.f32 	%f109, %f108, 0fCB40007F;
	neg.f32 	%f110, %f109;
	fma.rn.f32 	%f111, %f105, 0f3FB8AA3B, %f110;
	fma.rn.f32 	%f112, %f105, 0f32A57060, %f111;
	mov.b32 	%r39, %f108;
	shl.b32 	%r40, %r39, 23;
	mov.b32 	%f113, %r40;
	ex2.approx.ftz.f32 	%f114, %f112;
	fma.rn.f32 	%f115, %f114, %f113, %f103;
	ld.global.f32 	%f116, [%rd42+-8];
	sub.f32 	%f117, %f116, %f298;
	fma.rn.f32 	%f118, %f117, 0f3BBB989D, 0f3F000000;
	cvt.sat.f32.f32 	%f119, %f118;
	fma.rm.f32 	%f120, %f119, %f95, %f94;
	add.f32 	%f121, %f120, 0fCB40007F;
	neg.f32 	%f122, %f121;
	fma.rn.f32 	%f123, %f117, 0f3FB8AA3B, %f122;
	fma.rn.f32 	%f124, %f117, 0f32A57060, %f123;
	mov.b32 	%r41, %f120;
	shl.b32 	%r42, %r41, 23;
	mov.b32 	%f125, %r42;
	ex2.approx.ftz.f32 	%f126, %f124;
	fma.rn.f32 	%f127, %f126, %f125, %f115;
	ld.global.f32 	%f128, [%rd42+-4];
	sub.f32 	%f129, %f128, %f298;
	fma.rn.f32 	%f130, %f129, 0f3BBB989D, 0f3F000000;
	cvt.sat.f32.f32 	%f131, %f130;
	fma.rm.f32 	%f132, %f131, %f95, %f94;
	add.f32 	%f133, %f132, 0fCB40007F;
	neg.f32 	%f134, %f133;
	fma.rn.f32 	%f135, %f129, 0f3FB8AA3B, %f134;
	fma.rn.f32 	%f136, %f129, 0f32A57060, %f135;
	mov.b32 	%r43, %f132;
	shl.b32 	%r44, %r43, 23;
	mov.b32 	%f137, %r44;
	ex2.approx.ftz.f32 	%f138, %f136;
	fma.rn.f32 	%f139, %f138, %f137, %f127;
	ld.global.f32 	%f140, [%rd42];
	sub.f32 	%f141, %f140, %f298;
	fma.rn.f32 	%f142, %f141, 0f3BBB989D, 0f3F000000;
	cvt.sat.f32.f32 	%f143, %f142;
	fma.rm.f32 	%f144, %f143, %f95, %f94;
	add.f32 	%f145, %f144, 0fCB40007F;
	neg.f32 	%f146, %f145;
	fma.rn.f32 	%f147, %f141, 0f3FB8AA3B, %f146;
	fma.rn.f32 	%f148, %f141, 0f32A57060, %f147;
	mov.b32 	%r45, %f144;
	shl.b32 	%r46, %r45, 23;
	mov.b32 	%f149, %r46;
	ex2.approx.ftz.f32 	%f150, %f148;
	fma.rn.f32 	%f151, %f150, %f149, %f139;
	ld.global.f32 	%f152, [%rd42+4];
	sub.f32 	%f153, %f152, %f298;
	fma.rn.f32 	%f154, %f153, 0f3BBB989D, 0f3F000000;
	cvt.sat.f32.f32 	%f155, %f154;
	fma.rm.f32 	%f156, %f155, %f95, %f94;
	add.f32 	%f157, %f156, 0fCB40007F;
	neg.f32 	%f158, %f157;
	fma.rn.f32 	%f159, %f153, 0f3FB8AA3B, %f158;
	fma.rn.f32 	%f160, %f153, 0f32A57060, %f159;
	mov.b32 	%r47, %f156;
	shl.b32 	%r48, %r47, 23;
	mov.b32 	%f161, %r48;
	ex2.approx.ftz.f32 	%f162, %f160;
	fma.rn.f32 	%f163, %f162, %f161, %f151;
	ld.global.f32 	%f164, [%rd42+8];
	sub.f32 	%f165, %f164, %f298;
	fma.rn.f32 	%f166, %f165, 0f3BBB989D, 0f3F000000;
	cvt.sat.f32.f32 	%f167, %f166;
	fma.rm.f32 	%f168, %f167, %f95, %f94;
	add.f32 	%f169, %f168, 0fCB40007F;
	neg.f32 	%f170, %f169;
	fma.rn.f32 	%f171, %f165, 0f3FB8AA3B, %f170;
	fma.rn.f32 	%f172, %f165, 0f32A57060, %f171;
	mov.b32 	%r49, %f168;
	shl.b32 	%r50, %r49, 23;
	mov.b32 	%f173, %r50;
	ex2.approx.ftz.f32 	%f174, %f172;
	fma.rn.f32 	%f175, %f174, %f173, %f163;
	ld.global.f32 	%f176, [%rd42+12];
	sub.f32 	%f177, %f176, %f298;
	fma.rn.f32 	%f178, %f177, 0f3BBB989D, 0f3F000000;
	cvt.sat.f32.f32 	%f179, %f178;
	fma.rm.f32 	%f180, %f179, %f95, %f94;
	add.f32 	%f181, %f180, 0fCB40007F;
	neg.f32 	%f182, %f181;
	fma.rn.f32 	%f183, %f177, 0f3FB8AA3B, %f182;
	fma.rn.f32 	%f184, %f177, 0f32A57060, %f183;
	mov.b32 	%r51, %f180;
	shl.b32 	%r52, %r51, 23;
	mov.b32 	%f185, %r52;
	ex2.approx.ftz.f32 	%f186, %f184;
	fma.rn.f32 	%f307, %f186, %f185, %f175;
	add.s32 	%r75, %r75, 8;
	add.s64 	%rd42, %rd42, 32;
	setp.ne.s32 	%p13, %r75, 0;
	@%p13 bra 	$L__BB16_17;
$L__BB16_18:
	setp.eq.s32 	%p14, %r15, 0;
	@%p14 bra 	$L__BB16_26;
	and.b32  	%r23, %r32, 3;
	setp.lt.u32 	%p15, %r15, 4;
	@%p15 bra 	$L__BB16_21;
	mul.wide.u32 	%rd28, %r76, 4;
	add.s64 	%rd29, %rd3, %rd28;
	ld.global.f32 	%f188, [%rd29];
	sub.f32 	%f189, %f188, %f298;
	fma.rn.f32 	%f190, %f189, 0f3BBB989D, 0f3F000000;
	cvt.sat.f32.f32 	%f191, %f190;
	mov.f32 	%f192, 0f4B400001;
	mov.f32 	%f193, 0f437C0000;
	fma.rm.f32 	%f194, %f191, %f193, %f192;
	add.f32 	%f195, %f194, 0fCB40007F;
	neg.f32 	%f196, %f195;
	fma.rn.f32 	%f197, %f189, 0f3FB8AA3B, %f196;
	fma.rn.f32 	%f198, %f189, 0f32A57060, %f197;
	mov.b32 	%r53, %f194;
	shl.b32 	%r54, %r53, 23;
	mov.b32 	%f199, %r54;
	ex2.approx.ftz.f32 	%f200, %f198;
	fma.rn.f32 	%f201, %f200, %f199, %f307;
	ld.global.f32 	%f202, [%rd29+4];
	sub.f32 	%f203, %f202, %f298;
	fma.rn.f32 	%f204, %f203, 0f3BBB989D, 0f3F000000;
	cvt.sat.f32.f32 	%f205, %f204;
	fma.rm.f32 	%f206, %f205, %f193, %f192;
	add.f32 	%f207, %f206, 0fCB40007F;
	neg.f32 	%f208, %f207;
	fma.rn.f32 	%f209, %f203, 0f3FB8AA3B, %f208;
	fma.rn.f32 	%f210, %f203, 0f32A57060, %f209;
	mov.b32 	%r55, %f206;
	shl.b32 	%r56, %r55, 23;
	mov.b32 	%f211, %r56;
	ex2.approx.ftz.f32 	%f212, %f210;
	fma.rn.f32 	%f213, %f212, %f211, %f201;
	ld.global.f32 	%f214, [%rd29+8];
	sub.f32 	%f215, %f214, %f298;
	fma.rn.f32 	%f216, %f215, 0f3BBB989D, 0f3F000000;
	cvt.sat.f32.f32 	%f217, %f216;
	fma.rm.f32 	%f218, %f217, %f193, %f192;
	add.f32 	%f219, %f218, 0fCB40007F;
	neg.f32 	%f220, %f219;
	fma.rn.f32 	%f221, %f215, 0f3FB8AA3B, %f220;
	fma.rn.f32 	%f222, %f215, 0f32A57060, %f221;
	mov.b32 	%r57, %f218;
	shl.b32 	%r58, %r57, 23;
	mov.b32 	%f223, %r58;
	ex2.approx.ftz.f32 	%f224, %f222;
	fma.rn.f32 	%f225, %f224, %f223, %f213;
	ld.global.f32 	%f226, [%rd29+12];
	sub.f32 	%f227, %f226, %f298;
	fma.rn.f32 	%f228, %f227, 0f3BBB989D, 0f3F000000;
	cvt.sat.f32.f32 	%f229, %f228;
	fma.rm.f32 	%f230, %f229, %f193, %f192;
	add.f32 	%f231, %f230, 0fCB40007F;
	neg.f32 	%f232, %f231;
	fma.rn.f32 	%f233, %f227, 0f3FB8AA3B, %f232;
	fma.rn.f32 	%f234, %f227, 0f32A57060, %f233;
	mov.b32 	%r59, %f230;
	shl.b32 	%r60, %r59, 23;
	mov.b32 	%f235, %r60;
	ex2.approx.ftz.f32 	%f236, %f234;
	fma.rn.f32 	%f307, %f236, %f235, %f225;
	add.s32 	%r76, %r76, 4;
$L__BB16_21:
	setp.eq.s32 	%p16, %r23, 0;
	@%p16 bra 	$L__BB16_26;
	setp.eq.s32 	%p17, %r23, 1;
	@%p17 bra 	$L__BB16_24;
	mul.wide.u32 	%rd30, %r76, 4;
	add.s64 	%rd31, %rd3, %rd30;
	ld.global.f32 	%f238, [%rd31];
	sub.f32 	%f239, %f238, %f298;
	fma.rn.f32 	%f240, %f239, 0f3BBB989D, 0f3F000000;
	cvt.sat.f32.f32 	%f241, %f240;
	mov.f32 	%f242, 0f4B400001;
	mov.f32 	%f243, 0f437C0000;
	fma.rm.f32 	%f244, %f241, %f243, %f242;
	add.f32 	%f245, %f244, 0fCB40007F;
	neg.f32 	%f246, %f245;
	fma.rn.f32 	%f247, %f239, 0f3FB8AA3B, %f246;
	fma.rn.f32 	%f248, %f239, 0f32A57060, %f247;
	mov.b32 	%r61, %f244;
	shl.b32 	%r62, %r61, 23;
	mov.b32 	%f249, %r62;
	ex2.approx.ftz.f32 	%f250, %f248;
	fma.rn.f32 	%f251, %f250, %f249, %f307;
	ld.global.f32 	%f252, [%rd31+4];
	sub.f32 	%f253, %f252, %f298;
	fma.rn.f32 	%f254, %f253, 0f3BBB989D, 0f3F000000;
	cvt.sat.f32.f32 	%f255, %f254;
	fma.rm.f32 	%f256, %f255, %f243, %f242;
	add.f32 	%f257, %f256, 0fCB40007F;
	neg.f32 	%f258, %f257;
	fma.rn.f32 	%f259, %f253, 0f3FB8AA3B, %f258;
	fma.rn.f32 	%f260, %f253, 0f32A57060, %f259;
	mov.b32 	%r63, %f256;
	shl.b32 	%r64, %r63, 23;
	mov.b32 	%f261, %r64;
	ex2.approx.ftz.f32 	%f262, %f260;
	fma.rn.f32 	%f307, %f262, %f261, %f251;
	add.s32 	%r76, %r76, 2;
$L__BB16_24:
	and.b32  	%r65, %r32, 1;
	setp.eq.b32 	%p18, %r65, 1;
	not.pred 	%p19, %p18;
	@%p19 bra 	$L__BB16_26;
	mul.wide.u32 	%rd32, %r76, 4;
	add.s64 	%rd33, %rd3, %rd32;
	ld.global.f32 	%f263, [%rd33];
	sub.f32 	%f264, %f263, %f298;
	fma.rn.f32 	%f265, %f264, 0f3BBB989D, 0f3F000000;
	cvt.sat.f32.f32 	%f266, %f265;
	mov.f32 	%f267, 0f4B400001;
	mov.f32 	%f268, 0f437C0000;
	fma.rm.f32 	%f269, %f266, %f268, %f267;
	add.f32 	%f270, %f269, 0fCB40007F;
	neg.f32 	%f271, %f270;
	fma.rn.f32 	%f272, %f264, 0f3FB8AA3B, %f271;
	fma.rn.f32 	%f273, %f264, 0f32A57060, %f272;
	mov.b32 	%r66, %f269;
	shl.b32 	%r67, %r66, 23;
	mov.b32 	%f274, %r67;
	ex2.approx.ftz.f32 	%f275, %f273;
	fma.rn.f32 	%f307, %f275, %f274, %f307;
$L__BB16_26:
	mov.u32 	%r79, %tid.x;
	setp.ge.s32 	%p20, %r79, %r32;
	@%p20 bra 	$L__BB16_29;
	mov.u32 	%r29, %ntid.x;
	cvta.to.global.u64 	%rd13, %rd15;
$L__BB16_28:
	cvt.s64.s32 	%rd34, %r79;
	mul.wide.s32 	%rd35, %r79, 4;
	add.s64 	%rd36, %rd3, %rd35;
	ld.global.f32 	%f276, [%rd36];
	sub.f32 	%f277, %f276, %f298;
	fma.rn.f32 	%f278, %f277, 0f3BBB989D, 0f3F000000;
	cvt.sat.f32.f32 	%f279, %f278;
	mov.f32 	%f280, 0f4B400001;
	mov.f32 	%f281, 0f437C0000;
	fma.rm.f32 	%f282, %f279, %f281, %f280;
	add.f32 	%f283, %f282, 0fCB40007F;
	neg.f32 	%f284, %f283;
	fma.rn.f32 	%f285, %f277, 0f3FB8AA3B, %f284;
	fma.rn.f32 	%f286, %f277, 0f32A57060, %f285;
	mov.b32 	%r68, %f282;
	shl.b32 	%r69, %r68, 23;
	mov.b32 	%f287, %r69;
	ex2.approx.ftz.f32 	%f288, %f286;
	mul.f32 	%f289, %f288, %f287;
	div.rn.f32 	%f290, %f289, %f307;
	add.s64 	%rd37, %rd34, %rd2;
	shl.b64 	%rd38, %rd37, 2;
	add.s64 	%rd39, %rd13, %rd38;
	st.global.f32 	[%rd39], %f290;
	add.s32 	%r79, %r79, %r29;
	setp.lt.s32 	%p21, %r79, %r32;
	@%p21 bra 	$L__BB16_28;
$L__BB16_29:
	ret;

}
	// .globl	_Z23logSoftmaxForwardKernelPKfPfii
.visible .entry _Z23logSoftmaxForwardKernelPKfPfii(
	.param .u64 .ptr .align 1 _Z23logSoftmaxForwardKernelPKfPfii_param_0,
	.param .u64 .ptr .align 1 _Z23logSoftmaxForwardKernelPKfPfii_param_1,
	.param .u32 _Z23logSoftmaxForwardKernelPKfPfii_param_2,
	.param .u32 _Z23logSoftmaxForwardKernelPKfPfii_param_3
)
{
	.reg .pred 	%p<25>;
	.reg .b32 	%r<82>;
	.reg .b32 	%f<317>;
	.reg .b64 	%rd<43>;

	ld.param.u64 	%rd14, [_Z23logSoftmaxForwardKernelPKfPfii_param_0];
	ld.param.u64 	%rd15, [_Z23logSoftmaxForwardKernelPKfPfii_param_1];
	ld.param.u32 	%r33, [_Z23logSoftmaxForwardKernelPKfPfii_param_2];
	ld.param.u32 	%r32, [_Z23logSoftmaxForwardKernelPKfPfii_param_3];
	mov.u32 	%r1, %ctaid.x;
	setp.ge.s32 	%p1, %r1, %r33;
	@%p1 bra 	$L__BB17_29;
	cvta.to.global.u64 	%rd1, %rd14;
	mul.lo.s32 	%r34, %r32, %r1;
	cvt.s64.s32 	%rd2, %r34;
	mul.wide.s32 	%rd16, %r34, 4;
	add.s64 	%rd3, %rd1, %rd16;
	setp.lt.s32 	%p2, %r32, 1;
	mov.f32 	%f307, 0fFF800000;
	@%p2 bra 	$L__BB17_14;
	and.b32  	%r2, %r32, 15;
	setp.lt.u32 	%p3, %r32, 16;
	mov.f32 	%f307, 0fFF800000;
	mov.b32 	%r72, 0;
	@%p3 bra 	$L__BB17_5;
	and.b32  	%r72, %r32, 2147483632;
	neg.s32 	%r76, %r72;
	shl.b64 	%rd17, %rd2, 2;
	add.s64 	%rd18, %rd17, %rd1;
	add.s64 	%rd41, %rd18, 32;
	mov.f32 	%f307, 0fFF800000;
$L__BB17_4:
	.pragma "nounroll";
	ld.global.f32 	%f31, [%rd41+-32];
	max.f32 	%f32, %f307, %f31;
	ld.global.f32 	%f33, [%rd41+-28];
	max.f32 	%f34, %f32, %f33;
	ld.global.f32 	%f35, [%rd41+-24];
	max.f32 	%f36, %f34, %f35;
	ld.global.f32 	%f37, [%rd41+-20];
	max.f32 	%f38, %f36, %f37;
	ld.global.f32 	%f39, [%rd41+-16];
	max.f32 	%f40, %f38, %f39;
	ld.global.f32 	%f41, [%rd41+-12];
	max.f32 	%f42, %f40, %f41;
	ld.global.f32 	%f43, [%rd41+-8];
	max.f32 	%f44, %f42, %f43;
	ld.global.f32 	%f45, [%rd41+-4];
	max.f32 	%f46, %f44, %f45;
	ld.global.f32 	%f47, [%rd41];
	max.f32 	%f48, %f46, %f47;
	ld.global.f32 	%f49, [%rd41+4];
	max.f32 	%f50, %f48, %f49;
	ld.global.f32 	%f51, [%rd41+8];
	max.f32 	%f52, %f50, %f51;
	ld.global.f32 	%f53, [%rd41+12];
	max.f32 	%f54, %f52, %f53;
	ld.global.f32 	%f55, [%rd41+16];
	max.f32 	%f56, %f54, %f55;
	ld.global.f32 	%f57, [%rd41+20];
	max.f32 	%f58, %f56, %f57;
	ld.global.f32 	%f59, [%rd41+24];
	max.f32 	%f60, %f58, %f59;
	ld.global.f32 	%f61, [%rd41+28];
	max.f32 	%f307, %f60, %f61;
	add.s32 	%r76, %r76, 16;
	add.s64 	%rd41, %rd41, 64;
	setp.eq.s32 	%p4, %r76, 0;
	@%p4 bra 	$L__BB17_5;
	bra.uni 	$L__BB17_4;
$L__BB17_5:
	setp.eq.s32 	%p5, %r2, 0;
	@%p5 bra 	$L__BB17_14;
	and.b32  	%r6, %r32, 7;
	setp.lt.u32 	%p6, %r2, 8;
	@%p6 bra 	$L__BB17_8;
	mul.wide.u32 	%rd19, %r72, 4;
	add.s64 	%rd20, %rd3, %rd19;
	ld.global.f32 	%f63, [%rd20];
	max.f32 	%f64, %f307, %f63;
	ld.global.f32 	%f65, [%rd20+4];
	max.f32 	%f66, %f64, %f65;
	ld.global.f32 	%f67, [%rd20+8];
	max.f32 	%f68, %f66, %f67;
	ld.global.f32 	%f69, [%rd20+12];
	max.f32 	%f70, %f68, %f69;
	ld.global.f32 	%f71, [%rd20+16];
	max.f32 	%f72, %f70, %f71;
	ld.global.f32 	%f73, [%rd20+20];
	max.f32 	%f74, %f72, %f73;
	ld.global.f32 	%f75, [%rd20+24];
	max.f32 	%f76, %f74, %f75;
	ld.global.f32 	%f77, [%rd20+28];
	max.f32 	%f307, %f76, %f77;
	add.s32 	%r72, %r72, 8;
$L__BB17_8:
	setp.eq.s32 	%p7, %r6, 0;
	@%p7 bra 	$L__BB17_14;
	and.b32  	%r9, %r32, 3;
	setp.lt.u32 	%p8, %r6, 4;
	@%p8 bra 	$L__BB17_11;
	mul.wide.u32 	%rd21, %r72, 4;
	add.s64 	%rd22, %rd3, %rd21;
	ld.global.f32 	%f79, [%rd22];
	max.f32 	%f80, %f307, %f79;
	ld.global.f32 	%f81, [%rd22+4];
	max.f32 	%f82, %f80, %f81;
	ld.global.f32 	%f83, [%rd22+8];
	max.f32 	%f84, %f82, %f83;
	ld.global.f32 	%f85, [%rd22+12];
	max.f32 	%f307, %f84, %f85;
	add.s32 	%r72, %r72, 4;
$L__BB17_11:
	setp.eq.s32 	%p9, %r9, 0;
	@%p9 bra 	$L__BB17_14;
	shl.b64 	%rd23, %rd2, 2;
	mul.wide.u32 	%rd24, %r72, 4;
	add.s64 	%rd25, %rd23, %rd24;
	add.s64 	%rd40, %rd1, %rd25;
	neg.s32 	%r75, %r9;
$L__BB17_13:
	.pragma "nounroll";
	ld.global.f32 	%f86, [%rd40];
	max.f32 	%f307, %f307, %f86;
	add.s64 	%rd40, %rd40, 4;
	add.s32 	%r75, %r75, 1;
	setp.ne.s32 	%p10, %r75, 0;
	@%p10 bra 	$L__BB17_13;
$L__BB17_14:
	setp.lt.s32 	%p11, %r32, 1;
	mov.f32 	%f316, 0f00000000;
	@%p11 bra 	$L__BB17_26;
	and.b32  	%r15, %r32, 7;
	setp.lt.u32 	%p12, %r32, 8;
	mov.f32 	%f316, 0f00000000;
	mov.b32 	%r78, 0;
	@%p12 bra 	$L__BB17_18;
	and.b32  	%r78, %r32, 2147483640;
	neg.s32 	%r77, %r78;
	shl.b64 	%rd26, %rd2, 2;
	add.s64 	%rd27, %rd26, %rd1;
	add.s64 	%rd42, %rd27, 16;
	mov.f32 	%f316, 0f00000000;
$L__BB17_17:
	.pragma "nounroll";
	ld.global.f32 	%f91, [%rd42+-16];
	sub.f32 	%f92, %f91, %f307;
	fma.rn.f32 	%f93, %f92, 0f3BBB989D, 0f3F000000;
	cvt.sat.f32.f32 	%f94, %f93;
	mov.f32 	%f95, 0f4B400001;
	mov.f32 	%f96, 0f437C0000;
	fma.rm.f32 	%f97, %f94, %f96, %f95;
	add.f32 	%f98, %f97, 0fCB40007F;
	neg.f32 	%f99, %f98;
	fma.rn.f32 	%f100, %f92, 0f3FB8AA3B, %f99;
	fma.rn.f32 	%f101, %f92, 0f32A57060, %f100;
	mov.b32 	%r37, %f97;
	shl.b32 	%r38, %r37, 23;
	mov.b32 	%f102, %r38;
	ex2.approx.ftz.f32 	%f103, %f101;
	fma.rn.f32 	%f104, %f103, %f102, %f316;
	ld.global.f32 	%f105, [%rd42+-12];
	sub.f32 	%f106, %f105, %f307;
	fma.rn.f32 	%f107, %f106, 0f3BBB989D, 0f3F000000;
	cvt.sat.f32.f32 	%f108, %f107;
	fma.rm.f32 	%f109, %f108, %f96, %f95;
	add.f32 	%f110, %f109, 0fCB40007F;
	neg.f32 	%f111, %f110;
	fma.rn.f32 	%f112, %f106, 0f3FB8AA3B, %f111;
	fma.rn.f32 	%f113, %f106, 0f32A57060, %f112;
	mov.b32 	%r39, %f109;
	shl.b32 	%r40, %r39, 23;
	mov.b32 	%f114, %r40;
	ex2.approx.ftz.f32 	%f115, %f113;
	fma.rn.f32 	%f116, %f115, %f114, %f104;
	ld.global.f32 	%f117, [%rd42+-8];
	sub.f32 	%f118, %f117, %f307;
	fma.rn.f32 	%f119, %f118, 0f3BBB989D, 0f3F000000;
	cvt.sat.f32.f32 	%f120, %f119;
	fma.rm.f32 	%f121, %f120, %f96, %f95;
	add.f32 	%f122, %f121, 0fCB40007F;
	neg.f32 	%f123, %f122;
	fma.rn.f32 	%f124, %f118, 0f3FB8AA3B, %f123;
	fma.rn.f32 	%f125, %f118, 0f32A57060, %f124;
	mov.b32 	%r41, %f121;
	shl.b32 	%r42, %r41, 23;
	mov.b32 	%f126, %r42;
	ex2.approx.ftz.f32 	%f127, %f125;
	fma.rn.f32 	%f128, %f127, %f126, %f116;
	ld.global.f32 	%f129, [%rd42+-4];
	sub.f32 	%f130, %f129, %f307;
	fma.rn.f32 	%f131, %f130, 0f3BBB989D, 0f3F000000;
	cvt.sat.f32.f32 	%f132, %f131;
	fma.rm.f32 	%f133, %f132, %f96, %f95;
	add.f32 	%f134, %f133, 0fCB40007F;
	neg.f32 	%f135, %f134;
	fma.rn.f32 	%f136, %f130, 0f3FB8AA3B, %f135;
	fma.rn.f32 	%f137, %f130, 0f32A57060, %f136;
	mov.b32 	%r43, %f133;
	shl.b32 	%r44, %r43, 23;
	mov.b32 	%f138, %r44;
	ex2.approx.ftz.f32 	%f139, %f137;
	fma.rn.f32 	%f140, %f139, %f138, %f128;
	ld.global.f32 	%f141, [%rd42];
	sub.f32 	%f142, %f141, %f307;
	fma.rn.f32 	%f143, %f142, 0f3BBB989D, 0f3F000000;
	cvt.sat.f32.f32 	%f144, %f143;
	fma.rm.f32 	%f145, %f144, %f96, %f95;
	add.f32 	%f146, %f145, 0fCB40007F;
	neg.f32 	%f147, %f146;
	fma.rn.f32 	%f148, %f142, 0f3FB8AA3B, %f147;
	fma.rn.f32 	%f149, %f142, 0f32A57060, %f148;
	mov.b32 	%r45, %f145;
	shl.b32 	%r46, %r45, 23;
	mov.b32 	%f150, %r46;
	ex2.approx.ftz.f32 	%f151, %f149;
	fma.rn.f32 	%f152, %f151, %f150, %f140;
	ld.global.f32 	%f153, [%rd42+4];
	sub.f32 	%f154, %f153, %f307;
	fma.rn.f32 	%f155, %f154, 0f3BBB989D, 0f3F000000;
	cvt.sat.f32.f32 	%f156, %f155;
	fma.rm.f32 	%f157, %f156, %f96, %f95;
	add.f32 	%f158, %f157, 0fCB40007F;
	neg.f32 	%f159, %f158;
	fma.rn.f32 	%f160, %f154, 0f3FB8AA3B, %f159;
	fma.rn.f32 	%f161, %f154, 0f32A57060, %f160;
	mov.b32 	%r47, %f157;
	shl.b32 	%r48, %r47, 23;
	mov.b32 	%f162, %r48;
	ex2.approx.ftz.f32 	%f163, %f161;
	fma.rn.f32 	%f164, %f163, %f162, %f152;
	ld.global.f32 	%f165, [%rd42+8];
	sub.f32 	%f166, %f165, %f307;
	fma.rn.f32 	%f167, %f166, 0f3BBB989D, 0f3F000000;
	cvt.sat.f32.f32 	%f168, %f167;
	fma.rm.f32 	%f169, %f168, %f96, %f95;
	add.f32 	%f170, %f169, 0fCB40007F;
	neg.f32 	%f171, %f170;
	fma.rn.f32 	%f172, %f166, 0f3FB8AA3B, %f171;
	fma.rn.f32 	%f173, %f166, 0f32A57060, %f172;
	mov.b32 	%r49, %f169;
	shl.b32 	%r50, %r49, 23;
	mov.b32 	%f174, %r50;
	ex2.approx.ftz.f32 	%f175, %f173;
	fma.rn.f32 	%f176, %f175, %f174, %f164;
	ld.global.f32 	%f177, [%rd42+12];
	sub.f32 	%f178, %f177, %f307;
	fma.rn.f32 	%f179, %f178, 0f3BBB989D, 0f3F000000;
	cvt.sat.f32.f32 	%f180, %f179;
	fma.rm.f32 	%f181, %f180, %f96, %f95;
	add.f32 	%f182, %f181, 0fCB40007F;
	neg.f32 	%f183, %f182;
	fma.rn.f32 	%f184, %f178, 0f3FB8AA3B, %f183;
	fma.rn.f32 	%f185, %f178, 0f32A57060, %f184;
	mov.b32 	%r51, %f181;
	shl.b32 	%r52, %r51, 23;
	mov.b32 	%f186, %r52;
	ex2.approx.ftz.f32 	%f187, %f185;
	fma.rn.f32 	%f316, %f187, %f186, %f176;
	add.s32 	%r77, %r77, 8;
	add.s64 	%rd42, %rd42, 32;
	setp.ne.s32 	%p13, %r77, 0;
	@%p13 bra 	$L__BB17_17;
$L__BB17_18:
	setp.eq.s32 	%p14, %r15, 0;
	@%p14 bra 	$L__BB17_26;
	and.b32  	%r23, %r32, 3;
	setp.lt.u32 	%p15, %r15, 4;
	@%p15 bra 	$L__BB17_21;
	mul.wide.u32 	%rd28, %r78, 4;
	add.s64 	%rd29, %rd3, %rd28;
	ld.global.f32 	%f189, [%rd29];
	sub.f32 	%f190, %f189, %f307;
	fma.rn.f32 	%f191, %f190, 0f3BBB989D, 0f3F000000;
	cvt.sat.f32.f32 	%f192, %f191;
	mov.f32 	%f193, 0f4B400001;
	mov.f32 	%f194, 0f437C0000;
	fma.rm.f32 	%f195, %f192, %f194, %f193;
	add.f32 	%f196, %f195, 0fCB40007F;
	neg.f32 	%f197, %f196;
	fma.rn.f32 	%f198, %f190, 0f3FB8AA3B, %f197;
	fma.rn.f32 	%f199, %f190, 0f32A57060, %f198;
	mov.b32 	%r53, %f195;
	shl.b32 	%r54, %r53, 23;
	mov.b32 	%f200, %r54;
	ex2.approx.ftz.f32 	%f201, %f199;
	fma.rn.f32 	%f202, %f201, %f200, %f316;
	ld.global.f32 	%f203, [%rd29+4];
	sub.f32 	%f204, %f203, %f307;
	fma.rn.f32 	%f205, %f204, 0f3BBB989D, 0f3F000000;
	cvt.sat.f32.f32 	%f206, %f205;
	fma.rm.f32 	%f207, %f206, %f194, %f193;
	add.f32 	%f208, %f207, 0fCB40007F;
	neg.f32 	%f209, %f208;
	fma.rn.f32 	%f210, %f204, 0f3FB8AA3B, %f209;
	fma.rn.f32 	%f211, %f204, 0f32A57060, %f210;
	mov.b32 	%r55, %f207;
	shl.b32 	%r56, %r55, 23;
	mov.b32 	%f212, %r56;
	ex2.approx.ftz.f32 	%f213, %f211;
	fma.rn.f32 	%f214, %f213, %f212, %f202;
	ld.global.f32 	%f215, [%rd29+8];
	sub.f32 	%f216, %f215, %f307;
	fma.rn.f32 	%f217, %f216, 0f3BBB989D, 0f3F000000;
	cvt.sat.f32.f32 	%f218, %f217;
	fma.rm.f32 	%f219, %f218, %f194, %f193;
	add.f32 	%f220, %f219, 0fCB40007F;
	neg.f32 	%f221, %f220;
	fma.rn.f32 	%f222, %f216, 0f3FB8AA3B, %f221;
	fma.rn.f32 	%f223, %f216, 0f32A57060, %f222;
	mov.b32 	%r57, %f219;
	shl.b32 	%r58, %r57, 23;
	mov.b32 	%f224, %r58;
	ex2.approx.ftz.f32 	%f225, %f223;
	fma.rn.f32 	%f226, %f225, %f224, %f214;
	ld.global.f32 	%f227, [%rd29+12];
	sub.f32 	%f228, %f227, %f307;
	fma.rn.f32 	%f229, %f228, 0f3BBB989D, 0f3F000000;
	cvt.sat.f32.f32 	%f230, %f229;
	fma.rm.f32 	%f231, %f230, %f194, %f193;
	add.f32 	%f232, %f231, 0fCB40007F;
	neg.f32 	%f233, %f232;
	fma.rn.f32 	%f234, %f228, 0f3FB8AA3B, %f233;
	fma.rn.f32 	%f235, %f228, 0f32A57060, %f234;
	mov.b32 	%r59, %f231;
	shl.b32 	%r60, %r59, 23;
	mov.b32 	%f236, %r60;
	ex2.approx.ftz.f32 	%f237, %f235;
	fma.rn.f32 	%f316, %f237, %f236, %f226;
	add.s32 	%r78, %r78, 4;
$L__BB17_21:
	setp.eq.s32 	%p16, %r23, 0;
	@%p16 bra 	$L__BB17_26;
	setp.eq.s32 	%p17, %r23, 1;
	@%p17 bra 	$L__BB17_24;
	mul.wide.u32 	%rd30, %r78, 4;
	add.s64 	%rd31, %rd3, %rd30;
	ld.global.f32 	%f239, [%rd31];
	sub.f32 	%f240, %f239, %f307;
	fma.rn.f32 	%f241, %f240, 0f3BBB989D, 0f3F000000;
	cvt.sat.f32.f32 	%f242, %f241;
	mov.f32 	%f243, 0f4B400001;
	mov.f32 	%f244, 0f437C0000;
	fma.rm.f32 	%f245, %f242, %f244, %f243;
	add.f32 	%f246, %f245, 0fCB40007F;
	neg.f32 	%f247, %f246;
	fma.rn.f32 	%f248, %f240, 0f3FB8AA3B, %f247;
	fma.rn.f32 	%f249, %f240, 0f32A57060, %f248;
	mov.b32 	%r61, %f245;
	shl.b32 	%r62, %r61, 23;
	mov.b32 	%f250, %r62;
	ex2.approx.ftz.f32 	%f251, %f249;
	fma.rn.f32 	%f252, %f251, %f250, %f316;
	ld.global.f32 	%f253, [%rd31+4];
	sub.f32 	%f254, %f253, %f307;
	fma.rn.f32 	%f255, %f254, 0f3BBB989D, 0f3F000000;
	cvt.sat.f32.f32 	%f256, %f255;
	fma.rm.f32 	%f257, %f256, %f244, %f243;
	add.f32 	%f258, %f257, 0fCB40007F;
	neg.f32 	%f259, %f258;
	fma.rn.f32 	%f260, %f254, 0f3FB8AA3B, %f259;
	fma.rn.f32 	%f261, %f254, 0f32A57060, %f260;
	mov.b32 	%r63, %f257;
	shl.b32 	%r64, %r63, 23;
	mov.b32 	%f262, %r64;
	ex2.approx.ftz.f32 	%f263, %f261;
	fma.rn.f32 	%f316, %f263, %f262, %f252;
	add.s32 	%r78, %r78, 2;
$L__BB17_24:
	and.b32  	%r65, %r32, 1;
	setp.eq.b32 	%p18, %r65, 1;
	not.pred 	%p19, %p18;
	@%p19 bra 	$L__BB17_26;
	mul.wide.u32 	%rd32, %r78, 4;
	add.s64 	%rd33, %rd3, %rd32;
	ld.global.f32 	%f264, [%rd33];
	sub.f32 	%f265, %f264, %f307;
	fma.rn.f32 	%f266, %f265, 0f3BBB989D, 0f3F000000;
	cvt.sat.f32.f32 	%f267, %f266;
	mov.f32 	%f268, 0f4B400001;
	mov.f32 	%f269, 0f437C0000;
	fma.rm.f32 	%f270, %f267, %f269, %f268;
	add.f32 	%f271, %f270, 0fCB40007F;
	neg.f32 	%f272, %f271;
	fma.rn.f32 	%f273, %f265, 0f3FB8AA3B, %f272;
	fma.rn.f32 	%f274, %f265, 0f32A57060, %f273;
	mov.b32 	%r66, %f270;
	shl.b32 	%r67, %r66, 23;
	mov.b32 	%f275, %r67;
	ex2.approx.ftz.f32 	%f276, %f274;
	fma.rn.f32 	%f316, %f276, %f275, %f316;
$L__BB17_26:
	mov.u32 	%r81, %tid.x;
	setp.ge.s32 	%p20, %r81, %r32;
	@%p20 bra 	$L__BB17_29;
	setp.lt.f32 	%p21, %f316, 0f00800000;
	mul.f32 	%f277, %f316, 0f4B000000;
	selp.f32 	%f278, %f277, %f316, %p21;
	mov.b32 	%r68, %f278;
	add.s32 	%r69, %r68, -1059760811;
	and.b32  	%r70, %r69, -8388608;
	sub.s32 	%r71, %r68, %r70;
	mov.b32 	%f279, %r71;
	add.f32 	%f280, %f279, 0fBF800000;
	mov.u32 	%r29, %ntid.x;
	cvta.to.global.u64 	%rd13, %rd15;
	setp.eq.f32 	%p22, %f278, 0f00000000;
	fma.rn.f32 	%f281, %f278, 0f7F800000, 0f7F800000;
	setp.gt.u32 	%p23, %r68, 2139095039;
	fma.rn.f32 	%f282, %f280, 0fBE055027, 0f3E1039F6;
	fma.rn.f32 	%f283, %f282, %f280, 0fBDF8CDCC;
	fma.rn.f32 	%f284, %f283, %f280, 0f3E0F2955;
	fma.rn.f32 	%f285, %f284, %f280, 0fBE2AD8B9;
	fma.rn.f32 	%f286, %f285, %f280, 0f3E4CED0B;
	fma.rn.f32 	%f287, %f286, %f280, 0fBE7FFF22;
	fma.rn.f32 	%f288, %f287, %f280, 0f3EAAAA78;
	fma.rn.f32 	%f289, %f288, %f280, 0fBF000000;
	mul.f32 	%f290, %f280, %f289;
	fma.rn.f32 	%f291, %f290, %f280, %f280;
	cvt.rn.f32.s32 	%f292, %r70;
	selp.f32 	%f293, 0fC1B80000, 0f00000000, %p21;
	fma.rn.f32 	%f294, %f292, 0f34000000, %f293;
	fma.rn.f32 	%f295, %f294, 0f3F317218, %f291;
	selp.f32 	%f296, %f281, %f295, %p23;
	selp.f32 	%f26, 0fFF800000, %f296, %p22;
$L__BB17_28:
	cvt.s64.s32 	%rd34, %r81;
	mul.wide.s32 	%rd35, %r81, 4;
	add.s64 	%rd36, %rd3, %rd35;
	ld.global.f32 	%f297, [%rd36];
	sub.f32 	%f298, %f297, %f307;
	sub.f32 	%f299, %f298, %f26;
	add.s64 	%rd37, %rd34, %rd2;
	shl.b64 	%rd38, %rd37, 2;
	add.s64 	%rd39, %rd13, %rd38;
	st.global.f32 	[%rd39], %f299;
	add.s32 	%r81, %r81, %r29;
	setp.lt.s32 	%p24, %r81, %r32;
	@%p24 bra 	$L__BB17_28;
$L__BB17_29:
	ret;

}


// ===== COMPILED SASS (sm_100) =====

	.target	sm_100

	.elftype	@"ET_EXEC"


//--------------------- .note.nv.tkinfo           --------------------------
	.section	.note.nv.tkinfo,"",@"SHT_NOTE"
	.sectionflags	@"SHF_NOTE_NV_TKINFO"
	.tkinfo
        /*0018*/ 	.word	0x00000002
        /*0030*/ 	.string	""
        /*0030*/ 	.string	"ptxas"
        /*0030*/ 	.string	"Cuda compilation tools, release 13.0, V13.0.88"
        /*0030*/ 	.string	"Build cuda_13.0.r13.0/compiler.36424714_0"
        /*0030*/ 	.string	"-arch sm_100 -m 64 "



//--------------------- .note.nv.cuinfo           --------------------------
	.section	.note.nv.cuinfo,"",@"SHT_NOTE"
	.sectionflags	@"SHF_NOTE_NV_CUINFO"
        /*0018*/ 	.short	0x0002
        /*001a*/ 	.short	0x0064
        /*001c*/ 	.short	0x0082
	.zero		2


//--------------------- .nv.info                  --------------------------
	.section	.nv.info,"",@"SHT_CUDA_INFO"
	.align	4


	//----- nvinfo : EIATTR_REGCOUNT
	.align		4
        /*0000*/ 	.byte	0x04, 0x2f
        /*0002*/ 	.short	(.L_1 - .L_0)
	.align		4
.L_0:
        /*0004*/ 	.word	index@(_Z17reluForwardKernelPKfPfi)
        /*0008*/ 	.word	0x0000000a


	//----- nvinfo : EIATTR_FRAME_SIZE
	.align		4
.L_1:
        /*000c*/ 	.byte	0x04, 0x11
        /*000e*/ 	.short	(.L_3 - .L_2)
	.align		4
.L_2:
        /*0010*/ 	.word	index@(_Z17reluForwardKernelPKfPfi)
        /*0014*/ 	.word	0x00000000


	//----- nvinfo : EIATTR_REGCOUNT
	.align		4
.L_3:
        /*0018*/ 	.byte	0x04, 0x2f
        /*001a*/ 	.short	(.L_5 - .L_4)
	.align		4
.L_4:
        /*001c*/ 	.word	index@(_Z18reluBackwardKernelPKfS0_Pfi)
        /*0020*/ 	.word	0x0000000c


	//----- nvinfo : EIATTR_FRAME_SIZE
	.align		4
.L_5:
        /*0024*/ 	.byte	0x04, 0x11
        /*0026*/ 	.short	(.L_7 - .L_6)
	.align		4
.L_6:
        /*0028*/ 	.word	index@(_Z18reluBackwardKernelPKfS0_Pfi)
        /*002c*/ 	.word	0x00000000


	//----- nvinfo : EIATTR_REGCOUNT
	.align		4
.L_7:
        /*0030*/ 	.byte	0x04, 0x2f
        /*0032*/ 	.short	(.L_9 - .L_8)
	.align		4
.L_8:
        /*0034*/ 	.word	index@(_Z20sigmoidForwardKernelPKfPfi)
        /*0038*/ 	.word	0x0000000e


	//----- nvinfo : EIATTR_FRAME_SIZE
	.align		4
.L_9:
        /*003c*/ 	.byte	0x04, 0x11
        /*003e*/ 	.short	(.L_11 - .L_10)
	.align		4
.L_10:
        /*0040*/ 	.word	index@($__internal_3_$__cuda_sm20_rcp_rn_f32_slowpath)
        /*0044*/ 	.word	0x00000000


	//----- nvinfo : EIATTR_FRAME_SIZE
	.align		4
.L_11:
        /*0048*/ 	.byte	0x04, 0x11
        /*004a*/ 	.short	(.L_13 - .L_12)
	.align		4
.L_12:
        /*004c*/ 	.word	index@(_Z20sigmoidForwardKernelPKfPfi)
        /*0050*/ 	.word	0x00000000


	//----- nvinfo : EIATTR_REGCOUNT
	.align		4
.L_13:
        /*0054*/ 	.byte	0x04, 0x2f
        /*0056*/ 	.short	(.L_15 - .L_14)
	.align		4
.L_14:
        /*0058*/ 	.word	index@(_Z21sigmoidBackwardKernelPKfS0_Pfi)
        /*005c*/ 	.word	0x0000000e


	//----- nvinfo : EIATTR_FRAME_SIZE
	.align		4
.L_15:
        /*0060*/ 	.byte	0x04, 0x11
        /*0062*/ 	.short	(.L_17 - .L_16)
	.align		4
.L_16:
        /*0064*/ 	.word	index@(_Z21sigmoidBackwardKernelPKfS0_Pfi)
        /*0068*/ 	.word	0x00000000


	//----- nvinfo : EIATTR_REGCOUNT
	.align		4
.L_17:
        /*006c*/ 	.byte	0x04, 0x2f
        /*006e*/ 	.short	(.L_19 - .L_18)
	.align		4
.L_18:
        /*0070*/ 	.word	index@(_Z17tanhForwardKernelPKfPfi)
        /*0074*/ 	.word	0x0000000e


	//----- nvinfo : EIATTR_FRAME_SIZE
	.align		4
.L_19:
        /*0078*/ 	.byte	0x04, 0x11
        /*007a*/ 	.short	(.L_21 - .L_20)
	.align		4
.L_20:
        /*007c*/ 	.word	index@(_Z17tanhForwardKernelPKfPfi)
        /*0080*/ 	.word	0x00000000


	//----- nvinfo : EIATTR_REGCOUNT
	.align		4
.L_21:
        /*0084*/ 	.byte	0x04, 0x2f
        /*0086*/ 	.short	(.L_23 - .L_22)
	.align		4
.L_22:
        /*0088*/ 	.word	index@(_Z18tanhBackwardKernelPKfS0_Pfi)
        /*008c*/ 	.word	0x0000000e


	//----- nvinfo : EIATTR_FRAME_SIZE
	.align		4
.L_23:
        /*0090*/ 	.byte	0x04, 0x11
        /*0092*/ 	.short	(.L_25 - .L_24)
	.align		4
.L_24:
        /*0094*/ 	.word	index@(_Z18tanhBackwardKernelPKfS0_Pfi)
        /*0098*/ 	.word	0x00000000


	//----- nvinfo : EIATTR_REGCOUNT
	.align		4
.L_25:
        /*009c*/ 	.byte	0x04, 0x2f
        /*009e*/ 	.short	(.L_27 - .L_26)
	.align		4
.L_26:
        /*00a0*/ 	.word	index@(_Z22leakyReluForwardKernelPKfPffi)
        /*00a4*/ 	.word	0x0000000c


	//----- nvinfo : EIATTR_FRAME_SIZE
	.align		4
.L_27:
        /*00a8*/ 	.byte	0x04, 0x11
        /*00aa*/ 	.short	(.L_29 - .L_28)
	.align		4
.L_28:
        /*00ac*/ 	.word	index@(_Z22leakyReluForwardKernelPKfPffi)
        /*00b0*/ 	.word	0x00000000


	//----- nvinfo : EIATTR_REGCOUNT
	.align		4
.L_29:
        /*00b4*/ 	.byte	0x04, 0x2f
        /*00b6*/ 	.short	(.L_31 - .L_30)
	.align		4
.L_30:
        /*00b8*/ 	.word	index@(_Z23leakyReluBackwardKernelPKfS0_Pffi)
        /*00bc*/ 	.word	0x0000000e


	//----- nvinfo : EIATTR_FRAME_SIZE
	.align		4
.L_31:
        /*00c0*/ 	.byte	0x04, 0x11
        /*00c2*/ 	.short	(.L_33 - .L_32)
	.align		4
.L_32:
        /*00c4*/ 	.word	index@(_Z23leakyReluBackwardKernelPKfS0_Pffi)
        /*00c8*/ 	.word	0x00000000


	//----- nvinfo : EIATTR_REGCOUNT
	.align		4
.L_33:
        /*00cc*/ 	.byte	0x04, 0x2f
        /*00ce*/ 	.short	(.L_35 - .L_34)
	.align		4
.L_34:
        /*00d0*/ 	.word	index@(_Z16eluForwardKernelPKfPffi)
        /*00d4*/ 	.word	0x0000000a


	//----- nvinfo : EIATTR_FRAME_SIZE
	.align		4
.L_35:
        /*00d8*/ 	.byte	0x04, 0x11
        /*00da*/ 	.short	(.L_37 - .L_36)
	.align		4
.L_36:
        /*00dc*/ 	.word	index@(_Z16eluForwardKernelPKfPffi)
        /*00e0*/ 	.word	0x00000000


	//----- nvinfo : EIATTR_REGCOUNT
	.align		4
.L_37:
        /*00e4*/ 	.byte	0x04, 0x2f
        /*00e6*/ 	.short	(.L_39 - .L_38)
	.align		4
.L_38:
        /*00e8*/ 	.word	index@(_Z17eluBackwardKernelPKfS0_Pffi)
        /*00ec*/ 	.word	0x0000000e


	//----- nvinfo : EIATTR_FRAME_SIZE
	.align		4
.L_39:
        /*00f0*/ 	.byte	0x04, 0x11
        /*00f2*/ 	.short	(.L_41 - .L_40)
	.align		4
.L_40:
        /*00f4*/ 	.word	index@(_Z17eluBackwardKernelPKfS0_Pffi)
        /*00f8*/ 	.word	0x00000000


	//----- nvinfo : EIATTR_REGCOUNT
	.align		4
.L_41:
        /*00fc*/ 	.byte	0x04, 0x2f
        /*00fe*/ 	.short	(.L_43 - .L_42)
	.align		4
.L_42:
        /*0100*/ 	.word	index@(_Z17seluForwardKernelPKfPfi)
        /*0104*/ 	.word	0x0000000a


	//----- nvinfo : EIATTR_FRAME_SIZE
	.align		4
.L_43:
        /*0108*/ 	.byte	0x04, 0x11
        /*010a*/ 	.short	(.L_45 - .L_44)
	.align		4
.L_44:
        /*010c*/ 	.word	index@(_Z17seluForwardKernelPKfPfi)
        /*0110*/ 	.word	0x00000000


	//----- nvinfo : EIATTR_REGCOUNT
	.align		4
.L_45:
        /*0114*/ 	.byte	0x04, 0x2f
        /*0116*/ 	.short	(.L_47 - .L_46)
	.align		4
.L_46:
        /*0118*/ 	.word	index@(_Z17geluForwardKernelPKfPfi)
        /*011c*/ 	.word	0x0000000e


	//----- nvinfo : EIATTR_FRAME_SIZE
	.align		4
.L_47:
        /*0120*/ 	.byte	0x04, 0x11
        /*0122*/ 	.short	(.L_49 - .L_48)
	.align		4
.L_48:
        /*0124*/ 	.word	index@(_Z17geluForwardKernelPKfPfi)
        /*0128*/ 	.word	0x00000000


	//----- nvinfo : EIATTR_REGCOUNT
	.align		4
.L_49:
        /*012c*/ 	.byte	0x04, 0x2f
        /*012e*/ 	.short	(.L_51 - .L_50)
	.align		4
.L_50:
        /*0130*/ 	.word	index@(_Z18geluBackwardKernelPKfS0_Pfi)
        /*0134*/ 	.word	0x0000000e


	//----- nvinfo : EIATTR_FRAME_SIZE
	.align		4
.L_51:
        /*0138*/ 	.byte	0x04, 0x11
        /*013a*/ 	.short	(.L_53 - .L_52)
	.align		4
.L_52:
        /*013c*/ 	.word	index@(_Z18geluBackwardKernelPKfS0_Pfi)
        /*0140*/ 	.word	0x00000000


	//----- nvinfo : EIATTR_REGCOUNT
	.align		4
.L_53:
        /*0144*/ 	.byte	0x04, 0x2f
        /*0146*/ 	.short	(.L_55 - .L_54)
	.align		4
.L_54:
        /*0148*/ 	.word	index@(_Z18swishForwardKernelPKfPfi)
        /*014c*/ 	.word	0x0000000f


	//----- nvinfo : EIATTR_FRAME_SIZE
	.align		4
.L_55:
        /*0150*/ 	.byte	0x04, 0x11
        /*0152*/ 	.short	(.L_57 - .L_56)
	.align		4
.L_56:
        /*0154*/ 	.word	index@($__internal_2_$__cuda_sm20_rcp_rn_f32_slowpath)
        /*0158*/ 	.word	0x00000000


	//----- nvinfo : EIATTR_FRAME_SIZE
	.align		4
.L_57:
        /*015c*/ 	.byte	0x04, 0x11
        /*015e*/ 	.short	(.L_59 - .L_58)
	.align		4
.L_58:
        /*0160*/ 	.word	index@(_Z18swishForwardKernelPKfPfi)
        /*0164*/ 	.word	0x00000000


	//----- nvinfo : EIATTR_REGCOUNT
	.align		4
.L_59:
        /*0168*/ 	.byte	0x04, 0x2f
        /*016a*/ 	.short	(.L_61 - .L_60)
	.align		4
.L_60:
        /*016c*/ 	.word	index@(_Z19swishBackwardKernelPKfS0_Pfi)
        /*0170*/ 	.word	0x0000000f


	//----- nvinfo : EIATTR_FRAME_SIZE
	.align		4
.L_61:
        /*0174*/ 	.byte	0x04, 0x11
        /*0176*/ 	.short	(.L_63 - .L_62)
	.align		4
.L_62:
        /*0178*/ 	.word	index@($__internal_1_$__cuda_sm20_rcp_rn_f32_slowpath)
        /*017c*/ 	.word	0x00000000


	//----- nvinfo : EIATTR_FRAME_SIZE
	.align		4
.L_63:
        /*0180*/ 	.byte	0x04, 0x11
        /*0182*/ 	.short	(.L_65 - .L_64)
	.align		4
.L_64:
        /*0184*/ 	.word	index@(_Z19swishBackwardKernelPKfS0_Pfi)
        /*0188*/ 	.word	0x00000000


	//----- nvinfo : EIATTR_REGCOUNT
	.align		4
.L_65:
        /*018c*/ 	.byte	0x04, 0x2f
        /*018e*/ 	.short	(.L_67 - .L_66)
	.align		4
.L_66:
        /*0190*/ 	.word	index@(_Z17mishForwardKernelPKfPfi)
        /*0194*/ 	.word	0x0000000e


	//----- nvinfo : EIATTR_FRAME_SIZE
	.align		4
.L_67:
        /*0198*/ 	.byte	0x04, 0x11
        /*019a*/ 	.short	(.L_69 - .L_68)
	.align		4
.L_68:
        /*019c*/ 	.word	index@(_Z17mishForwardKernelPKfPfi)
        /*01a0*/ 	.word	0x00000000


	//----- nvinfo : EIATTR_REGCOUNT
	.align		4
.L_69:
        /*01a4*/ 	.byte	0x04, 0x2f
        /*01a6*/ 	.short	(.L_71 - .L_70)
	.align		4
.L_70:
        /*01a8*/ 	.word	index@(_Z20softmaxForwardKernelPKfPfii)
        /*01ac*/ 	.word	0x00000020


	//----- nvinfo : EIATTR_FRAME_SIZE
	.align		4
.L_71:
        /*01b0*/ 	.byte	0x04, 0x11
        /*01b2*/ 	.short	(.L_73 - .L_72)
	.align		4
.L_72:
        /*01b4*/ 	.word	index@($__internal_0_$__cuda_sm3x_div_rn_noftz_f32_slowpath)
        /*01b8*/ 	.word	0x00000000


	//----- nvinfo : EIATTR_FRAME_SIZE
	.align		4
.L_73:
        /*01bc*/ 	.byte	0x04, 0x11
        /*01be*/ 	.short	(.L_75 - .L_74)
	.align		4
.L_74:
        /*01c0*/ 	.word	index@(_Z20softmaxForwardKernelPKfPfii)
        /*01c4*/ 	.word	0x00000000


	//----- nvinfo : EIATTR_REGCOUNT
	.align		4
.L_75:
        /*01c8*/ 	.byte	0x04, 0x2f
        /*01ca*/ 	.short	(.L_77 - .L_76)
	.align		4
.L_76:
        /*01cc*/ 	.word	index@(_Z23logSoftmaxForwardKernelPKfPfii)
        /*01d0*/ 	.word	0x00000020


	//----- nvinfo : EIATTR_FRAME_SIZE
	.align		4
.L_77:
        /*01d4*/ 	.byte	0x04, 0x11
        /*01d6*/ 	.short	(.L_79 - .L_78)
	.align		4
.L_78:
        /*01d8*/ 	.word	index@(_Z23logSoftmaxForwardKernelPKfPfii)
        /*01dc*/ 	.word	0x00000000


	//----- nvinfo : EIATTR_MIN_STACK_SIZE
	.align		4
.L_79:
        /*01e0*/ 	.byte	0x04, 0x12
        /*01e2*/ 	.short	(.L_81 - .L_80)
	.align		4
.L_80:
        /*01e4*/ 	.word	index@(_Z23logSoftmaxForwardKernelPKfPfii)
        /*01e8*/ 	.word	0x00000000


	//----- nvinfo : EIATTR_MIN_STACK_SIZE
	.align		4
.L_81:
        /*01ec*/ 	.byte	0x04, 0x12
        /*01ee*/ 	.short	(.L_83 - .L_82)
	.align		4
.L_82:
        /*01f0*/ 	.word	index@(_Z20softmaxForwardKernelPKfPfii)
        /*01f4*/ 	.word	0x00000000


	//----- nvinfo : EIATTR_MIN_STACK_SIZE
	.align		4
.L_83:
        /*01f8*/ 	.byte	0x04, 0x12
        /*01fa*/ 	.short	(.L_85 - .L_84)
	.align		4
.L_84:
        /*01fc*/ 	.word	index@(_Z17mishForwardKernelPKfPfi)
        /*0200*/ 	.word	0x00000000


	//----- nvinfo : EIATTR_MIN_STACK_SIZE
	.align		4
.L_85:
        /*0204*/ 	.byte	0x04, 0x12
        /*0206*/ 	.short	(.L_87 - .L_86)
	.align		4
.L_86:
        /*0208*/ 	.word	index@(_Z19swishBackwardKernelPKfS0_Pfi)
        /*020c*/ 	.word	0x00000000


	//----- nvinfo : EIATTR_MIN_STACK_SIZE
	.align		4
.L_87:
        /*0210*/ 	.byte	0x04, 0x12
        /*0212*/ 	.short	(.L_89 - .L_88)
	.align		4
.L_88:
        /*0214*/ 	.word	index@(_Z18swishForwardKernelPKfPfi)
        /*0218*/ 	.word	0x00000000


	//----- nvinfo : EIATTR_MIN_STACK_SIZE
	.align		4
.L_89:
        /*021c*/ 	.byte	0x04, 0x12
        /*021e*/ 	.short	(.L_91 - .L_90)
	.align		4
.L_90:
        /*0220*/ 	.word	index@(_Z18geluBackwardKernelPKfS0_Pfi)
        /*0224*/ 	.word	0x00000000


	//----- nvinfo : EIATTR_MIN_STACK_SIZE
	.align		4
.L_91:
        /*0228*/ 	.byte	0x04, 0x12
        /*022a*/ 	.short	(.L_93 - .L_92)
	.align		4
.L_92:
        /*022c*/ 	.word	index@(_Z17geluForwardKernelPKfPfi)
        /*0230*/ 	.word	0x00000000


	//----- nvinfo : EIATTR_MIN_STACK_SIZE
	.align		4
.L_93:
        /*0234*/ 	.byte	0x04, 0x12
        /*0236*/ 	.short	(.L_95 - .L_94)
	.align		4
.L_94:
        /*0238*/ 	.word	index@(_Z17seluForwardKernelPKfPfi)
        /*023c*/ 	.word	0x00000000


	//----- nvinfo : EIATTR_MIN_STACK_SIZE
	.align		4
.L_95:
        /*0240*/ 	.byte	0x04, 0x12
        /*0242*/ 	.short	(.L_97 - .L_96)
	.align		4
.L_96:
        /*0244*/ 	.word	index@(_Z17eluBackwardKernelPKfS0_Pffi)
        /*0248*/ 	.word	0x00000000


	//----- nvinfo : EIATTR_MIN_STACK_SIZE
	.align		4
.L_97:
        /*024c*/ 	.byte	0x04, 0x12
        /*024e*/ 	.short	(.L_99 - .L_98)
	.align		4
.L_98:
        /*0250*/ 	.word	index@(_Z16eluForwardKernelPKfPffi)
        /*0254*/ 	.word	0x00000000


	//----- nvinfo : EIATTR_MIN_STACK_SIZE
	.align		4
.L_99:
        /*0258*/ 	.byte	0x04, 0x12
        /*025a*/ 	.short	(.L_101 - .L_100)
	.align		4
.L_100:
        /*025c*/ 	.word	index@(_Z23leakyReluBackwardKernelPKfS0_Pffi)
        /*0260*/ 	.word	0x00000000


	//----- nvinfo : EIATTR_MIN_STACK_SIZE
	.align		4
.L_101:
        /*0264*/ 	.byte	0x04, 0x12
        /*0266*/ 	.short	(.L_103 - .L_102)
	.align		4
.L_102:
        /*0268*/ 	.word	index@(_Z22leakyReluForwardKernelPKfPffi)
        /*026c*/ 	.word	0x00000000


	//----- nvinfo : EIATTR_MIN_STACK_SIZE
	.align		4
.L_103:
        /*0270*/ 	.byte	0x04, 0x12
        /*0272*/ 	.short	(.L_105 - .L_104)
	.align		4
.L_104:
        /*0274*/ 	.word	index@(_Z18tanhBackwardKernelPKfS0_Pfi)
        /*0278*/ 	.word	0x00000000


	//----- nvinfo : EIATTR_MIN_STACK_SIZE
	.align		4
.L_105:
        /*027c*/ 	.byte	0x04, 0x12
        /*027e*/ 	.short	(.L_107 - .L_106)
	.align		4
.L_106:
        /*0280*/ 	.word	index@(_Z17tanhForwardKernelPKfPfi)
        /*0284*/ 	.word	0x00000000


	//----- nvinfo : EIATTR_MIN_STACK_SIZE
	.align		4
.L_107:
        /*0288*/ 	.byte	0x04, 0x12
        /*028a*/ 	.short	(.L_109 - .L_108)
	.align		4
.L_108:
        /*028c*/ 	.word	index@(_Z21sigmoidBackwardKernelPKfS0_Pfi)
        /*0290*/ 	.word	0x00000000


	//----- nvinfo : EIATTR_MIN_STACK_SIZE
	.align		4
.L_109:
        /*0294*/ 	.byte	0x04, 0x12
        /*0296*/ 	.short	(.L_111 - .L_110)
	.align		4
.L_110:
        /*0298*/ 	.word	index@(_Z20sigmoidForwardKernelPKfPfi)
        /*029c*/ 	.word	0x00000000


	//----- nvinfo : EIATTR_MIN_STACK_SIZE
	.align		4
.L_111:
        /*02a0*/ 	.byte	0x04, 0x12
        /*02a2*/ 	.short	(.L_113 - .L_112)
	.align		4
.L_112:
        /*02a4*/ 	.word	index@(_Z18reluBackwardKernelPKfS0_Pfi)
        /*02a8*/ 	.word	0x00000000


	//----- nvinfo : EIATTR_MIN_STACK_SIZE
	.align		4
.L_113:
        /*02ac*/ 	.byte	0x04, 0x12
        /*02ae*/ 	.short	(.L_115 - .L_114)
	.align		4
.L_114:
        /*02b0*/ 	.word	index@(_Z17reluForwardKernelPKfPfi)
        /*02b4*/ 	.word	0x00000000
.L_115:


//--------------------- .nv.compat                --------------------------
	.section	.nv.compat,"",@"SHT_CUDA_COMPAT_INFO"
	.align	4
        /*0000*/ 	.byte	0x02, 0x09, 0x00, 0x00, 0x02, 0x02, 0x01, 0x00, 0x02, 0x05, 0x05, 0x00, 0x03, 0x07, 0x01, 0x01
        /*0010*/ 	.byte	0x02, 0x03, 0x00, 0x00, 0x02, 0x06, 0x01, 0x00, 0x04, 0x0b, 0x08, 0x00, 0x01, 0x00, 0x00, 0x00
        /*0020*/ 	.byte	0x00, 0x00, 0x00, 0x00


//--------------------- .nv.info._Z23logSoftmaxForwardKernelPKfPfii --------------------------
	.section	.nv.info._Z23logSoftmaxForwardKernelPKfPfii,"",@"SHT_CUDA_INFO"
	.sectionflags	@""
	.align	4


	//----- nvinfo : EIATTR_CUDA_API_VERSION
	.align		4
        /*0000*/ 	.byte	0x04, 0x37
        /*0002*/ 	.short	(.L_117 - .L_116)
.L_116:
        /*0004*/ 	.word	0x00000082


	//----- nvinfo : EIATTR_KPARAM_INFO
	.align		4
.L_117:
        /*0008*/ 	.byte	0x04, 0x17
        /*000a*/ 	.short	(.L_119 - .L_118)
.L_118:
        /*000c*/ 	.word	0x00000000
        /*0010*/ 	.short	0x0003
        /*0012*/ 	.short	0x0014
        /*0014*/ 	.byte	0x00, 0xf0, 0x11, 0x00


	//----- nvinfo : EIATTR_KPARAM_INFO
	.align		4
.L_119:
        /*0018*/ 	.byte	0x04, 0x17
        /*001a*/ 	.short	(.L_121 - .L_120)
.L_120:
        /*001c*/ 	.word	0x00000000
        /*0020*/ 	.short	0x0002
        /*0022*/ 	.short	0x0010
        /*0024*/ 	.byte	0x00, 0xf0, 0x11, 0x00


	//----- nvinfo : EIATTR_KPARAM_INFO
	.align		4
.L_121:
        /*0028*/ 	.byte	0x04, 0x17
        /*002a*/ 	.short	(.L_123 - .L_122)
.L_122:
        /*002c*/ 	.word	0x00000000
        /*0030*/ 	.short	0x0001
        /*0032*/ 	.short	0x0008
        /*0034*/ 	.byte	0x00, 0xf5, 0x21, 0x00


	//----- nvinfo : EIATTR_KPARAM_INFO
	.align		4
.L_123:
        /*0038*/ 	.byte	0x04, 0x17
        /*003a*/ 	.short	(.L_125 - .L_124)
.L_124:
        /*003c*/ 	.word	0x00000000
        /*0040*/ 	.short	0x0000
        /*0042*/ 	.short	0x0000
        /*0044*/ 	.byte	0x00, 0xf5, 0x21, 0x00


	//----- nvinfo : EIATTR_SPARSE_MMA_MASK
	.align		4
.L_125:
        /*0048*/ 	.byte	0x03, 0x50
        /*004a*/ 	.short	0x0000


	//----- nvinfo : EIATTR_MAXREG_COUNT
	.align		4
        /*004c*/ 	.byte	0x03, 0x1b
        /*004e*/ 	.short	0x00ff


	//----- nvinfo : EIATTR_MERCURY_ISA_VERSION
	.align		4
        /*0050*/ 	.byte	0x03, 0x5f
        /*0052*/ 	.short	0x0101


	//----- nvinfo : EIATTR_VRC_CTA_INIT_COUNT
	.align		4
        /*0054*/ 	.byte	0x02, 0x4a
	.zero		1
	.zero		1


	//----- nvinfo : EIATTR_EXIT_INSTR_OFFSETS
	.align		4
        /*0058*/ 	.byte	0x04, 0x1c
        /*005a*/ 	.short	(.L_127 - .L_126)


	//   ....[0]....
.L_126:
        /*005c*/ 	.word	0x00000040


	//   ....[1]....
        /*0060*/ 	.word	0x00001320


	//   ....[2]....
        /*0064*/ 	.word	0x000015c0


	//----- nvinfo : EIATTR_CRS_STACK_SIZE
	.align		4
.L_127:
        /*0068*/ 	.byte	0x04, 0x1e
        /*006a*/ 	.short	(.L_129 - .L_128)
.L_128:
        /*006c*/ 	.word	0x00000000


	//----- nvinfo : EIATTR_CBANK_PARAM_SIZE
	.align		4
.L_129:
        /*0070*/ 	.byte	0x03, 0x19
        /*0072*/ 	.short	0x0018


	//----- nvinfo : EIATTR_PARAM_CBANK
	.align		4
        /*0074*/ 	.byte	0x04, 0x0a
        /*0076*/ 	.short	(.L_131 - .L_130)
	.align		4
.L_130:
        /*0078*/ 	.word	index@(.nv.constant0._Z23logSoftmaxForwardKernelPKfPfii)
        /*007c*/ 	.short	0x0380
        /*007e*/ 	.short	0x0018


	//----- nvinfo : EIATTR_SW_WAR
	.align		4
.L_131:
        /*0080*/ 	.byte	0x04, 0x36
        /*0082*/ 	.short	(.L_133 - .L_132)
.L_132:
        /*0084*/ 	.word	0x00000008
.L_133:


//--------------------- .nv.info._Z20softmaxForwardKernelPKfPfii --------------------------
	.section	.nv.info._Z20softmaxForwardKernelPKfPfii,"",@"SHT_CUDA_INFO"
	.sectionflags	@""
	.align	4


	//----- nvinfo : EIATTR_CUDA_API_VERSION
	.align		4
        /*0000*/ 	.byte	0x04, 0x37
        /*0002*/ 	.short	(.L_135 - .L_134)
.L_134:
        /*0004*/ 	.word	0x00000082


	//----- nvinfo : EIATTR_KPARAM_INFO
	.align		4
.L_135:
        /*0008*/ 	.byte	0x04, 0x17
        /*000a*/ 	.short	(.L_137 - .L_136)
.L_136:
        /*000c*/ 	.word	0x00000000
        /*0010*/ 	.short	0x0003
        /*0012*/ 	.short	0x0014
        /*0014*/ 	.byte	0x00, 0xf0, 0x11, 0x00


	//----- nvinfo : EIATTR_KPARAM_INFO
	.align		4
.L_137:
        /*0018*/ 	.byte	0x04, 0x17
        /*001a*/ 	.short	(.L_139 - .L_138)
.L_138:
        /*001c*/ 	.word	0x00000000
        /*0020*/ 	.short	0x0002
        /*0022*/ 	.short	0x0010
        /*0024*/ 	.byte	0x00, 0xf0, 0x11, 0x00


	//----- nvinfo : EIATTR_KPARAM_INFO
	.align		4
.L_139:
        /*0028*/ 	.byte	0x04, 0x17
        /*002a*/ 	.short	(.L_141 - .L_140)
.L_140:
        /*002c*/ 	.word	0x00000000
        /*0030*/ 	.short	0x0001
        /*0032*/ 	.short	0x0008
        /*0034*/ 	.byte	0x00, 0xf5, 0x21, 0x00


	//----- nvinfo : EIATTR_KPARAM_INFO
	.align		4
.L_141:
        /*0038*/ 	.byte	0x04, 0x17
        /*003a*/ 	.short	(.L_143 - .L_142)
.L_142:
        /*003c*/ 	.word	0x00000000
        /*0040*/ 	.short	0x0000
        /*0042*/ 	.short	0x0000
        /*0044*/ 	.byte	0x00, 0xf5, 0x21, 0x00


	//----- nvinfo : EIATTR_SPARSE_MMA_MASK
	.align		4
.L_143:
        /*0048*/ 	.byte	0x03, 0x50
        /*004a*/ 	.short	0x0000


	//----- nvinfo : EIATTR_MAXREG_COUNT
	.align		4
        /*004c*/ 	.byte	0x03, 0x1b
        /*004e*/ 	.short	0x00ff


	//----- nvinfo : EIATTR_MERCURY_ISA_VERSION
	.align		4
        /*0050*/ 	.byte	0x03, 0x5f
        /*0052*/ 	.short	0x0101


	//----- nvinfo : EIATTR_VRC_CTA_INIT_COUNT
	.align		4
        /*0054*/ 	.byte	0x02, 0x4a
	.zero		1
	.zero		1


	//----- nvinfo : EIATTR_EXIT_INSTR_OFFSETS
	.align		4
        /*0058*/ 	.byte	0x04, 0x1c
        /*005a*/ 	.short	(.L_145 - .L_144)


	//   ....[0]....
.L_144:
        /*005c*/ 	.word	0x00000040


	//   ....[1]....
        /*0060*/ 	.word	0x00001310


	//   ....[2]....
        /*0064*/ 	.word	0x000015a0


	//----- nvinfo : EIATTR_CRS_STACK_SIZE
	.align		4
.L_145:
        /*0068*/ 	.byte	0x04, 0x1e
        /*006a*/ 	.short	(.L_147 - .L_146)
.L_146:
        /*006c*/ 	.word	0x00000000


	//----- nvinfo : EIATTR_CBANK_PARAM_SIZE
	.align		4
.L_147:
        /*0070*/ 	.byte	0x03, 0x19
        /*0072*/ 	.short	0x0018


	//----- nvinfo : EIATTR_PARAM_CBANK
	.align		4
        /*0074*/ 	.byte	0x04, 0x0a
        /*0076*/ 	.short	(.L_149 - .L_148)
	.align		4
.L_148:
        /*0078*/ 	.word	index@(.nv.constant0._Z20softmaxForwardKernelPKfPfii)
        /*007c*/ 	.short	0x0380
        /*007e*/ 	.short	0x0018


	//----- nvinfo : EIATTR_SW_WAR
	.align		4
.L_149:
        /*0080*/ 	.byte	0x04, 0x36
        /*0082*/ 	.short	(.L_151 - .L_150)
.L_150:
        /*0084*/ 	.word	0x00000008
.L_151:


//--------------------- .nv.info._Z17mishForwardKernelPKfPfi --------------------------
	.section	.nv.info._Z17mishForwardKernelPKfPfi,"",@"SHT_CUDA_INFO"
	.sectionflags	@""
	.align	4


	//----- nvinfo : EIATTR_CUDA_API_VERSION
	.align		4
        /*0000*/ 	.byte	0x04, 0x37
        /*0002*/ 	.short	(.L_153 - .L_152)
.L_152:
        /*0004*/ 	.word	0x00000082


	//----- nvinfo : EIATTR_KPARAM_INFO
	.align		4
.L_153:
        /*0008*/ 	.byte	0x04, 0x17
        /*000a*/ 	.short	(.L_155 - .L_154)
.L_154:
        /*000c*/ 	.word	0x00000000
        /*0010*/ 	.short	0x0002
        /*0012*/ 	.short	0x0010
        /*0014*/ 	.byte	0x00, 0xf0, 0x11, 0x00


	//----- nvinfo : EIATTR_KPARAM_INFO
	.align		4
.L_155:
        /*0018*/ 	.byte	0x04, 0x17
        /*001a*/ 	.short	(.L_157 - .L_156)
.L_156:
        /*001c*/ 	.word	0x00000000
        /*0020*/ 	.short	0x0001
        /*0022*/ 	.short	0x0008
        /*0024*/ 	.byte	0x00, 0xf5, 0x21, 0x00


	//----- nvinfo : EIATTR_KPARAM_INFO
	.align		4
.L_157:
        /*0028*/ 	.byte	0x04, 0x17
        /*002a*/ 	.short	(.L_159 - .L_158)
.L_158:
        /*002c*/ 	.word	0x00000000
        /*0030*/ 	.short	0x0000
        /*0032*/ 	.short	0x0000
        /*0034*/ 	.byte	0x00, 0xf5, 0x21, 0x00


	//----- nvinfo : EIATTR_SPARSE_MMA_MASK
	.align		4
.L_159:
        /*0038*/ 	.byte	0x03, 0x50
        /*003a*/ 	.short	0x0000


	//----- nvinfo : EIATTR_MAXREG_COUNT
	.align		4
        /*003c*/ 	.byte	0x03, 0x1b
        /*003e*/ 	.short	0x00ff


	//----- nvinfo : EIATTR_MERCURY_ISA_VERSION
	.align		4
        /*0040*/ 	.byte	0x03, 0x5f
        /*0042*/ 	.short	0x0101


	//----- nvinfo : EIATTR_VRC_CTA_INIT_COUNT
	.align		4
        /*0044*/ 	.byte	0x02, 0x4a
	.zero		1
	.zero		1


	//----- nvinfo : EIATTR_EXIT_INSTR_OFFSETS
	.align		4
        /*0048*/ 	.byte	0x04, 0x1c
        /*004a*/ 	.short	(.L_161 - .L_160)


	//   ....[0]....
.L_160:
        /*004c*/ 	.word	0x00000070


	//   ....[1]....
        /*0050*/ 	.word	0x00000450


	//----- nvinfo : EIATTR_CBANK_PARAM_SIZE
	.align		4
.L_161:
        /*0054*/ 	.byte	0x03, 0x19
        /*0056*/ 	.short	0x0014


	//----- nvinfo : EIATTR_PARAM_CBANK
	.align		4
        /*0058*/ 	.byte	0x04, 0x0a
        /*005a*/ 	.short	(.L_163 - .L_162)
	.align		4
.L_162:
        /*005c*/ 	.word	index@(.nv.constant0._Z17mishForwardKernelPKfPfi)
        /*0060*/ 	.short	0x0380
        /*0062*/ 	.short	0x0014


	//----- nvinfo : EIATTR_SW_WAR
	.align		4
.L_163:
        /*0064*/ 	.byte	0x04, 0x36
        /*0066*/ 	.short	(.L_165 - .L_164)
.L_164:
        /*0068*/ 	.word	0x00000008
.L_165:


//--------------------- .nv.info._Z19swishBackwardKernelPKfS0_Pfi --------------------------
	.section	.nv.info._Z19swishBackwardKernelPKfS0_Pfi,"",@"SHT_CUDA_INFO"
	.sectionflags	@""
	.align	4


	//----- nvinfo : EIATTR_CUDA_API_VERSION
	.align		4
        /*0000*/ 	.byte	0x04, 0x37
        /*0002*/ 	.short	(.L_167 - .L_166)
.L_166:
        /*0004*/ 	.word	0x00000082


	//----- nvinfo : EIATTR_KPARAM_INFO
	.align		4
.L_167:
        /*0008*/ 	.byte	0x04, 0x17
        /*000a*/ 	.short	(.L_169 - .L_168)
.L_168:
        /*000c*/ 	.word	0x00000000
        /*0010*/ 	.short	0x0003
        /*0012*/ 	.short	0x0018
        /*0014*/ 	.byte	0x00, 0xf0, 0x11, 0x00


	//----- nvinfo : EIATTR_KPARAM_INFO
	.align		4
.L_169:
        /*0018*/ 	.byte	0x04, 0x17
        /*001a*/ 	.short	(.L_171 - .L_170)
.L_170:
        /*001c*/ 	.word	0x00000000
        /*0020*/ 	.short	0x0002
        /*0022*/ 	.short	0x0010
        /*0024*/ 	.byte	0x00, 0xf5, 0x21, 0x00


	//----- nvinfo : EIATTR_KPARAM_INFO
	.align		4
.L_171:
        /*0028*/ 	.byte	0x04, 0x17
        /*002a*/ 	.short	(.L_173 - .L_172)
.L_172:
        /*002c*/ 	.word	0x00000000
        /*0030*/ 	.short	0x0001
        /*0032*/ 	.short	0x0008
        /*0034*/ 	.byte	0x00, 0xf5, 0x21, 0x00


	//----- nvinfo : EIATTR_KPARAM_INFO
	.align		4
.L_173:
        /*0038*/ 	.byte	0x04, 0x17
        /*003a*/ 	.short	(.L_175 - .L_174)
.L_174:
        /*003c*/ 	.word	0x00000000
        /*0040*/ 	.short	0x0000
        /*0042*/ 	.short	0x0000
        /*0044*/ 	.byte	0x00, 0xf5, 0x21, 0x00


	//----- nvinfo : EIATTR_SPARSE_MMA_MASK
	.align		4
.L_175:
        /*0048*/ 	.byte	0x03, 0x50
        /*004a*/ 	.short	0x0000


	//----- nvinfo : EIATTR_MAXREG_COUNT
	.align		4
        /*004c*/ 	.byte	0x03, 0x1b
        /*004e*/ 	.short	0x00ff


	//----- nvinfo : EIATTR_MERCURY_ISA_VERSION
	.align		4
        /*0050*/ 	.byte	0x03, 0x5f
        /*0052*/ 	.short	0x0101


	//----- nvinfo : EIATTR_VRC_CTA_INIT_COUNT
	.align		4
        /*0054*/ 	.byte	0x02, 0x4a
	.zero		1
	.zero		1


	//----- nvinfo : EIATTR_EXIT_INSTR_OFFSETS
	.align		4
        /*0058*/ 	.byte	0x04, 0x1c
        /*005a*/ 	.short	(.L_177 - .L_176)


	//   ....[0]....
.L_176:
        /*005c*/ 	.word	0x00000070


	//   ....[1]....
        /*0060*/ 	.word	0x000002d0


	//----- nvinfo : EIATTR_CRS_STACK_SIZE
	.align		4
.L_177:
        /*0064*/ 	.byte	0x04, 0x1e
        /*0066*/ 	.short	(.L_179 - .L_178)
.L_178:
        /*0068*/ 	.word	0x00000000


	//----- nvinfo : EIATTR_CBANK_PARAM_SIZE
	.align		4
.L_179:
        /*006c*/ 	.byte	0x03, 0x19
        /*006e*/ 	.short	0x001c


	//----- nvinfo : EIATTR_PARAM_CBANK
	.align		4
        /*0070*/ 	.byte	0x04, 0x0a
        /*0072*/ 	.short	(.L_181 - .L_180)
	.align		4
.L_180:
        /*0074*/ 	.word	index@(.nv.constant0._Z19swishBackwardKernelPKfS0_Pfi)
        /*0078*/ 	.short	0x0380
        /*007a*/ 	.short	0x001c


	//----- nvinfo : EIATTR_SW_WAR
	.align		4
.L_181:
        /*007c*/ 	.byte	0x04, 0x36
        /*007e*/ 	.short	(.L_183 - .L_182)
.L_182:
        /*0080*/ 	.word	0x00000008
.L_183:


//--------------------- .nv.info._Z18swishForwardKernelPKfPfi --------------------------
	.section	.nv.info._Z18swishForwardKernelPKfPfi,"",@"SHT_CUDA_INFO"
	.sectionflags	@""
	.align	4


	//----- nvinfo : EIATTR_CUDA_API_VERSION
	.align		4
        /*0000*/ 	.byte	0x04, 0x37
        /*0002*/ 	.short	(.L_185 - .L_184)
.L_184:
        /*0004*/ 	.word	0x00000082


	//----- nvinfo : EIATTR_KPARAM_INFO
	.align		4
.L_185:
        /*0008*/ 	.byte	0x04, 0x17
        /*000a*/ 	.short	(.L_187 - .L_186)
.L_186:
        /*000c*/ 	.word	0x00000000
        /*0010*/ 	.short	0x0002
        /*0012*/ 	.short	0x0010
        /*0014*/ 	.byte	0x00, 0xf0, 0x11, 0x00


	//----- nvinfo : EIATTR_KPARAM_INFO
	.align		4
.L_187:
        /*0018*/ 	.byte	0x04, 0x17
        /*001a*/ 	.short	(.L_189 - .L_188)
.L_188:
        /*001c*/ 	.word	0x00000000
        /*0020*/ 	.short	0x0001
        /*0022*/ 	.short	0x0008
        /*0024*/ 	.byte	0x00, 0xf5, 0x21, 0x00


	//----- nvinfo : EIATTR_KPARAM_INFO
	.align		4
.L_189:
        /*0028*/ 	.byte	0x04, 0x17
        /*002a*/ 	.short	(.L_191 - .L_190)
.L_190:
        /*002c*/ 	.word	0x00000000
        /*0030*/ 	.short	0x0000
        /*0032*/ 	.short	0x0000
        /*0034*/ 	.byte	0x00, 0xf5, 0x21, 0x00


	//----- nvinfo : EIATTR_SPARSE_MMA_MASK
	.align		4
.L_191:
        /*0038*/ 	.byte	0x03, 0x50
        /*003a*/ 	.short	0x0000


	//----- nvinfo : EIATTR_MAXREG_COUNT
	.align		4
        /*003c*/ 	.byte	0x03, 0x1b
        /*003e*/ 	.short	0x00ff


	//----- nvinfo : EIATTR_MERCURY_ISA_VERSION
	.align		4
        /*0040*/ 	.byte	0x03, 0x5f
        /*0042*/ 	.short	0x0101


	//----- nvinfo : EIATTR_VRC_CTA_INIT_COUNT
	.align		4
        /*0044*/ 	.byte	0x02, 0x4a
	.zero		1
	.zero		1


	//----- nvinfo : EIATTR_EXIT_INSTR_OFFSETS
	.align		4
        /*0048*/ 	.byte	0x04, 0x1c
        /*004a*/ 	.short	(.L_193 - .L_192)


	//   ....[0]....
.L_192:
        /*004c*/ 	.word	0x00000070


	//   ....[1]....
        /*0050*/ 	.word	0x00000270


	//----- nvinfo : EIATTR_CRS_STACK_SIZE
	.align		4
.L_193:
        /*0054*/ 	.byte	0x04, 0x1e
        /*0056*/ 	.short	(.L_195 - .L_194)
.L_194:
        /*0058*/ 	.word	0x00000000


	//----- nvinfo : EIATTR_CBANK_PARAM_SIZE
	.align		4
.L_195:
        /*005c*/ 	.byte	0x03, 0x19
        /*005e*/ 	.short	0x0014


	//----- nvinfo : EIATTR_PARAM_CBANK
	.align		4
        /*0060*/ 	.byte	0x04, 0x0a
        /*0062*/ 	.short	(.L_197 - .L_196)
	.align		4
.L_196:
        /*0064*/ 	.word	index@(.nv.constant0._Z18swishForwardKernelPKfPfi)
        /*0068*/ 	.short	0x0380
        /*006a*/ 	.short	0x0014


	//----- nvinfo : EIATTR_SW_WAR
	.align		4
.L_197:
        /*006c*/ 	.byte	0x04, 0x36
        /*006e*/ 	.short	(.L_199 - .L_198)
.L_198:
        /*0070*/ 	.word	0x00000008
.L_199:


//--------------------- .nv.info._Z18geluBackwardKernelPKfS0_Pfi --------------------------
	.section	.nv.info._Z18geluBackwardKernelPKfS0_Pfi,"",@"SHT_CUDA_INFO"
	.sectionflags	@""
	.align	4


	//----- nvinfo : EIATTR_CUDA_API_VERSION
	.align		4
        /*0000*/ 	.byte	0x04, 0x37
        /*0002*/ 	.short	(.L_201 - .L_200)
.L_200:
        /*0004*/ 	.word	0x00000082


	//----- nvinfo : EIATTR_KPARAM_INFO
	.align		4
.L_201:
        /*0008*/ 	.byte	0x04, 0x17
        /*000a*/ 	.short	(.L_203 - .L_202)
.L_202:
        /*000c*/ 	.word	0x00000000
        /*0010*/ 	.short	0x0003
        /*0012*/ 	.short	0x0018
        /*0014*/ 	.byte	0x00, 0xf0, 0x11, 0x00


	//----- nvinfo : EIATTR_KPARAM_INFO
	.align		4
.L_203:
        /*0018*/ 	.byte	0x04, 0x17
        /*001a*/ 	.short	(.L_205 - .L_204)
.L_204:
        /*001c*/ 	.word	0x00000000
        /*0020*/ 	.short	0x0002
        /*0022*/ 	.short	0x0010
        /*0024*/ 	.byte	0x00, 0xf5, 0x21, 0x00


	//----- nvinfo : EIATTR_KPARAM_INFO
	.align		4
.L_205:
        /*0028*/ 	.byte	0x04, 0x17
        /*002a*/ 	.short	(.L_207 - .L_206)
.L_206:
        /*002c*/ 	.word	0x00000000
        /*0030*/ 	.short	0x0001
        /*0032*/ 	.short	0x0008
        /*0034*/ 	.byte	0x00, 0xf5, 0x21, 0x00


	//----- nvinfo : EIATTR_KPARAM_INFO
	.align		4
.L_207:
        /*0038*/ 	.byte	0x04, 0x17
        /*003a*/ 	.short	(.L_209 - .L_208)
.L_208:
        /*003c*/ 	.word	0x00000000
        /*0040*/ 	.short	0x0000
        /*0042*/ 	.short	0x0000
        /*0044*/ 	.byte	0x00, 0xf5, 0x21, 0x00


	//----- nvinfo : EIATTR_SPARSE_MMA_MASK
	.align		4
.L_209:
        /*0048*/ 	.byte	0x03, 0x50
        /*004a*/ 	.short	0x0000


	//----- nvinfo : EIATTR_MAXREG_COUNT
	.align		4
        /*004c*/ 	.byte	0x03, 0x1b
        /*004e*/ 	.short	0x00ff


	//----- nvinfo : EIATTR_MERCURY_ISA_VERSION
	.align		4
        /*0050*/ 	.byte	0x03, 0x5f
        /*0052*/ 	.short	0x0101


	//----- nvinfo : EIATTR_VRC_CTA_INIT_COUNT
	.align		4
        /*0054*/ 	.byte	0x02, 0x4a
	.zero		1
	.zero		1


	//----- nvinfo : EIATTR_EXIT_INSTR_OFFSETS
	.align		4
        /*0058*/ 	.byte	0x04, 0x1c
        /*005a*/ 	.short	(.L_211 - .L_210)


	//   ....[0]....
.L_210:
        /*005c*/ 	.word	0x00000070


	//   ....[1]....
        /*0060*/ 	.word	0x00000300


	//----- nvinfo : EIATTR_CBANK_PARAM_SIZE
	.align		4
.L_211:
        /*0064*/ 	.byte	0x03, 0x19
        /*0066*/ 	.short	0x001c


	//----- nvinfo : EIATTR_PARAM_CBANK
	.align		4
        /*0068*/ 	.byte	0x04, 0x0a
        /*006a*/ 	.short	(.L_213 - .L_212)
	.align		4
.L_212:
        /*006c*/ 	.word	index@(.nv.constant0._Z18geluBackwardKernelPKfS0_Pfi)
        /*0070*/ 	.short	0x0380
        /*0072*/ 	.short	0x001c


	//----- nvinfo : EIATTR_SW_WAR
	.align		4
.L_213:
        /*0074*/ 	.byte	0x04, 0x36
        /*0076*/ 	.short	(.L_215 - .L_214)
.L_214:
        /*0078*/ 	.word	0x00000008
.L_215:


//--------------------- .nv.info._Z17geluForwardKernelPKfPfi --------------------------
	.section	.nv.info._Z17geluForwardKernelPKfPfi,"",@"SHT_CUDA_INFO"
	.sectionflags	@""
	.align	4


	//----- nvinfo : EIATTR_CUDA_API_VERSION
	.align		4
        /*0000*/ 	.byte	0x04, 0x37
        /*0002*/ 	.short	(.L_217 - .L_216)
.L_216:
        /*0004*/ 	.word	0x00000082


	//----- nvinfo : EIATTR_KPARAM_INFO
	.align		4
.L_217:
        /*0008*/ 	.byte	0x04, 0x17
        /*000a*/ 	.short	(.L_219 - .L_218)
.L_218:
        /*000c*/ 	.word	0x00000000
        /*0010*/ 	.short	0x0002
        /*0012*/ 	.short	0x0010
        /*0014*/ 	.byte	0x00, 0xf0, 0x11, 0x00


	//----- nvinfo : EIATTR_KPARAM_INFO
	.align		4
.L_219:
        /*0018*/ 	.byte	0x04, 0x17
        /*001a*/ 	.short	(.L_221 - .L_220)
.L_220:
        /*001c*/ 	.word	0x00000000
        /*0020*/ 	.short	0x0001
        /*0022*/ 	.short	0x0008
        /*0024*/ 	.byte	0x00, 0xf5, 0x21, 0x00


	//----- nvinfo : EIATTR_KPARAM_INFO
	.align		4
.L_221:
        /*0028*/ 	.byte	0x04, 0x17
        /*002a*/ 	.short	(.L_223 - .L_222)
.L_222:
        /*002c*/ 	.word	0x00000000
        /*0030*/ 	.short	0x0000
        /*0032*/ 	.short	0x0000
        /*0034*/ 	.byte	0x00, 0xf5, 0x21, 0x00


	//----- nvinfo : EIATTR_SPARSE_MMA_MASK
	.align		4
.L_223:
        /*0038*/ 	.byte	0x03, 0x50
        /*003a*/ 	.short	0x0000


	//----- nvinfo : EIATTR_MAXREG_COUNT
	.align		4
        /*003c*/ 	.byte	0x03, 0x1b
        /*003e*/ 	.short	0x00ff


	//----- nvinfo : EIATTR_MERCURY_ISA_VERSION
	.align		4
        /*0040*/ 	.byte	0x03, 0x5f
        /*0042*/ 	.short	0x0101


	//----- nvinfo : EIATTR_VRC_CTA_INIT_COUNT
	.align		4
        /*0044*/ 	.byte	0x02, 0x4a
	.zero		1
	.zero		1


	//----- nvinfo : EIATTR_EXIT_INSTR_OFFSETS
	.align		4
        /*0048*/ 	.byte	0x04, 0x1c
        /*004a*/ 	.short	(.L_225 - .L_224)


	//   ....[0]....
.L_224:
        /*004c*/ 	.word	0x00000070


	//   ....[1]....
        /*0050*/ 	.word	0x00000270


	//----- nvinfo : EIATTR_CBANK_PARAM_SIZE
	.align		4
.L_225:
        /*0054*/ 	.byte	0x03, 0x19
        /*0056*/ 	.short	0x0014


	//----- nvinfo : EIATTR_PARAM_CBANK
	.align		4
        /*0058*/ 	.byte	0x04, 0x0a
        /*005a*/ 	.short	(.L_227 - .L_226)
	.align		4
.L_226:
        /*005c*/ 	.word	index@(.nv.constant0._Z17geluForwardKernelPKfPfi)
        /*0060*/ 	.short	0x0380
        /*0062*/ 	.short	0x0014


	//----- nvinfo : EIATTR_SW_WAR
	.align		4
.L_227:
        /*0064*/ 	.byte	0x04, 0x36
        /*0066*/ 	.short	(.L_229 - .L_228)
.L_228:
        /*0068*/ 	.word	0x00000008
.L_229:


//--------------------- .nv.info._Z17seluForwardKernelPKfPfi --------------------------
	.section	.nv.info._Z17seluForwardKernelPKfPfi,"",@"SHT_CUDA_INFO"
	.sectionflags	@""
	.align	4


	//----- nvinfo : EIATTR_CUDA_API_VERSION
	.align		4
        /*0000*/ 	.byte	0x04, 0x37
        /*0002*/ 	.short	(.L_231 - .L_230)
.L_230:
        /*0004*/ 	.word	0x00000082


	//----- nvinfo : EIATTR_KPARAM_INFO
	.align		4
.L_231:
        /*0008*/ 	.byte	0x04, 0x17
        /*000a*/ 	.short	(.L_233 - .L_232)
.L_232:
        /*000c*/ 	.word	0x00000000
        /*0010*/ 	.short	0x0002
        /*0012*/ 	.short	0x0010
        /*0014*/ 	.byte	0x00, 0xf0, 0x11, 0x00


	//----- nvinfo : EIATTR_KPARAM_INFO
	.align		4
.L_233:
        /*0018*/ 	.byte	0x04, 0x17
        /*001a*/ 	.short	(.L_235 - .L_234)
.L_234:
        /*001c*/ 	.word	0x00000000
        /*0020*/ 	.short	0x0001
        /*0022*/ 	.short	0x0008
        /*0024*/ 	.byte	0x00, 0xf5, 0x21, 0x00


	//----- nvinfo : EIATTR_KPARAM_INFO
	.align		4
.L_235:
        /*0028*/ 	.byte	0x04, 0x17
        /*002a*/ 	.short	(.L_237 - .L_236)
.L_236:
        /*002c*/ 	.word	0x00000000
        /*0030*/ 	.short	0x0000
        /*0032*/ 	.short	0x0000
        /*0034*/ 	.byte	0x00, 0xf5, 0x21, 0x00


	//----- nvinfo : EIATTR_SPARSE_MMA_MASK
	.align		4
.L_237:
        /*0038*/ 	.byte	0x03, 0x50
        /*003a*/ 	.short	0x0000


	//----- nvinfo : EIATTR_MAXREG_COUNT
	.align		4
        /*003c*/ 	.byte	0x03, 0x1b
        /*003e*/ 	.short	0x00ff


	//----- nvinfo : EIATTR_MERCURY_ISA_VERSION
	.align		4
        /*0040*/ 	.byte	0x03, 0x5f
        /*0042*/ 	.short	0x0101


	//----- nvinfo : EIATTR_VRC_CTA_INIT_COUNT
	.align		4
        /*0044*/ 	.byte	0x02, 0x4a
	.zero		1
	.zero		1


	//----- nvinfo : EIATTR_EXIT_INSTR_OFFSETS
	.align		4
        /*0048*/ 	.byte	0x04, 0x1c
        /*004a*/ 	.short	(.L_239 - .L_238)


	//   ....[0]....
.L_238:
        /*004c*/ 	.word	0x00000070


	//   ....[1]....
        /*0050*/ 	.word	0x000001f0


	//----- nvinfo : EIATTR_CRS_STACK_SIZE
	.align		4
.L_239:
        /*0054*/ 	.byte	0x04, 0x1e
        /*0056*/ 	.short	(.L_241 - .L_240)
.L_240:
        /*0058*/ 	.word	0x00000000


	//----- nvinfo : EIATTR_CBANK_PARAM_SIZE
	.align		4
.L_241:
        /*005c*/ 	.byte	0x03, 0x19
        /*005e*/ 	.short	0x0014


	//----- nvinfo : EIATTR_PARAM_CBANK
	.align		4
        /*0060*/ 	.byte	0x04, 0x0a
        /*0062*/ 	.short	(.L_243 - .L_242)
	.align		4
.L_242:
        /*0064*/ 	.word	index@(.nv.constant0._Z17seluForwardKernelPKfPfi)
        /*0068*/ 	.short	0x0380
        /*006a*/ 	.short	0x0014


	//----- nvinfo : EIATTR_SW_WAR
	.align		4
.L_243:
        /*006c*/ 	.byte	0x04, 0x36
        /*006e*/ 	.short	(.L_245 - .L_244)
.L_244:
        /*0070*/ 	.word	0x00000008
.L_245:


//--------------------- .nv.info._Z17eluBackwardKernelPKfS0_Pffi --------------------------
	.section	.nv.info._Z17eluBackwardKernelPKfS0_Pffi,"",@"SHT_CUDA_INFO"
	.sectionflags	@""
	.align	4


	//----- nvinfo : EIATTR_CUDA_API_VERSION
	.align		4
        /*0000*/ 	.byte	0x04, 0x37
        /*0002*/ 	.short	(.L_247 - .L_246)
.L_246:
        /*0004*/ 	.word	0x00000082


	//----- nvinfo : EIATTR_KPARAM_INFO
	.align		4
.L_247:
        /*0008*/ 	.byte	0x04, 0x17
        /*000a*/ 	.short	(.L_249 - .L_248)
.L_248:
        /*000c*/ 	.word	0x00000000
        /*0010*/ 	.short	0x0004
        /*0012*/ 	.short	0x001c
        /*0014*/ 	.byte	0x00, 0xf0, 0x11, 0x00


	//----- nvinfo : EIATTR_KPARAM_INFO
	.align		4
.L_249:
        /*0018*/ 	.byte	0x04, 0x17
        /*001a*/ 	.short	(.L_251 - .L_250)
.L_250:
        /*001c*/ 	.word	0x00000000
        /*0020*/ 	.short	0x0003
        /*0022*/ 	.short	0x0018
        /*0024*/ 	.byte	0x00, 0xf0, 0x11, 0x00


	//----- nvinfo : EIATTR_KPARAM_INFO
	.align		4
.L_251:
        /*0028*/ 	.byte	0x04, 0x17
        /*002a*/ 	.short	(.L_253 - .L_252)
.L_252:
        /*002c*/ 	.word	0x00000000
        /*0030*/ 	.short	0x0002
        /*0032*/ 	.short	0x0010
        /*0034*/ 	.byte	0x00, 0xf5, 0x21, 0x00


	//----- nvinfo : EIATTR_KPARAM_INFO
	.align		4
.L_253:
        /*0038*/ 	.byte	0x04, 0x17
        /*003a*/ 	.short	(.L_255 - .L_254)
.L_254:
        /*003c*/ 	.word	0x00000000
        /*0040*/ 	.short	0x0001
        /*0042*/ 	.short	0x0008
        /*0044*/ 	.byte	0x00, 0xf5, 0x21, 0x00


	//----- nvinfo : EIATTR_KPARAM_INFO
	.align		4
.L_255:
        /*0048*/ 	.byte	0x04, 0x17
        /*004a*/ 	.short	(.L_257 - .L_256)
.L_256:
        /*004c*/ 	.word	0x00000000
        /*0050*/ 	.short	0x0000
        /*0052*/ 	.short	0x0000
        /*0054*/ 	.byte	0x00, 0xf5, 0x21, 0x00


	//----- nvinfo : EIATTR_SPARSE_MMA_MASK
	.align		4
.L_257:
        /*0058*/ 	.byte	0x03, 0x50
        /*005a*/ 	.short	0x0000


	//----- nvinfo : EIATTR_MAXREG_COUNT
	.align		4
        /*005c*/ 	.byte	0x03, 0x1b
        /*005e*/ 	.short	0x00ff


	//----- nvinfo : EIATTR_MERCURY_ISA_VERSION
	.align		4
        /*0060*/ 	.byte	0x03, 0x5f
        /*0062*/ 	.short	0x0101


	//----- nvinfo : EIATTR_VRC_CTA_INIT_COUNT
	.align		4
        /*0064*/ 	.byte	0x02, 0x4a
	.zero		1
	.zero		1


	//----- nvinfo : EIATTR_EXIT_INSTR_OFFSETS
	.align		4
        /*0068*/ 	.byte	0x04, 0x1c
        /*006a*/ 	.short	(.L_259 - .L_258)


	//   ....[0]....
.L_258:
        /*006c*/ 	.word	0x00000070


	//   ....[1]....
        /*0070*/ 	.word	0x00000200


	//----- nvinfo : EIATTR_CBANK_PARAM_SIZE
	.align		4
.L_259:
        /*0074*/ 	.byte	0x03, 0x19
        /*0076*/ 	.short	0x0020


	//----- nvinfo : EIATTR_PARAM_CBANK
	.align		4
        /*0078*/ 	.byte	0x04, 0x0a
        /*007a*/ 	.short	(.L_261 - .L_260)
	.align		4
.L_260:
        /*007c*/ 	.word	index@(.nv.constant0._Z17eluBackwardKernelPKfS0_Pffi)
        /*0080*/ 	.short	0x0380
        /*0082*/ 	.short	0x0020


	//----- nvinfo : EIATTR_SW_WAR
	.align		4
.L_261:
        /*0084*/ 	.byte	0x04, 0x36
        /*0086*/ 	.short	(.L_263 - .L_262)
.L_262:
        /*0088*/ 	.word	0x00000008
.L_263:


//--------------------- .nv.info._Z16eluForwardKernelPKfPffi --------------------------
	.section	.nv.info._Z16eluForwardKernelPKfPffi,"",@"SHT_CUDA_INFO"
	.sectionflags	@""
	.align	4


	//----- nvinfo : EIATTR_CUDA_API_VERSION
	.align		4
        /*0000*/ 	.byte	0x04, 0x37
        /*0002*/ 	.short	(.L_265 - .L_264)
.L_264:
        /*0004*/ 	.word	0x00000082


	//----- nvinfo : EIATTR_KPARAM_INFO
	.align		4
.L_265:
        /*0008*/ 	.byte	0x04, 0x17
        /*000a*/ 	.short	(.L_267 - .L_266)
.L_266:
        /*000c*/ 	.word	0x00000000
        /*0010*/ 	.short	0x0003
        /*0012*/ 	.short	0x0014
        /*0014*/ 	.byte	0x00, 0xf0, 0x11, 0x00


	//----- nvinfo : EIATTR_KPARAM_INFO
	.align		4
.L_267:
        /*0018*/ 	.byte	0x04, 0x17
        /*001a*/ 	.short	(.L_269 - .L_268)
.L_268:
        /*001c*/ 	.word	0x00000000
        /*0020*/ 	.short	0x0002
        /*0022*/ 	.short	0x0010
        /*0024*/ 	.byte	0x00, 0xf0, 0x11, 0x00


	//----- nvinfo : EIATTR_KPARAM_INFO
	.align		4
.L_269:
        /*0028*/ 	.byte	0x04, 0x17
        /*002a*/ 	.short	(.L_271 - .L_270)
.L_270:
        /*002c*/ 	.word	0x00000000
        /*0030*/ 	.short	0x0001
        /*0032*/ 	.short	0x0008
        /*0034*/ 	.byte	0x00, 0xf5, 0x21, 0x00


	//----- nvinfo : EIATTR_KPARAM_INFO
	.align		4
.L_271:
        /*0038*/ 	.byte	0x04, 0x17
        /*003a*/ 	.short	(.L_273 - .L_272)
.L_272:
        /*003c*/ 	.word	0x00000000
        /*0040*/ 	.short	0x0000
        /*0042*/ 	.short	0x0000
        /*0044*/ 	.byte	0x00, 0xf5, 0x21, 0x00


	//----- nvinfo : EIATTR_SPARSE_MMA_MASK
	.align		4
.L_273:
        /*0048*/ 	.byte	0x03, 0x50
        /*004a*/ 	.short	0x0000


	//----- nvinfo : EIATTR_MAXREG_COUNT
	.align		4
        /*004c*/ 	.byte	0x03, 0x1b
        /*004e*/ 	.short	0x00ff


	//----- nvinfo : EIATTR_MERCURY_ISA_VERSION
	.align		4
        /*0050*/ 	.byte	0x03, 0x5f
        /*0052*/ 	.short	0x0101


	//----- nvinfo : EIATTR_VRC_CTA_INIT_COUNT
	.align		4
        /*0054*/ 	.byte	0x02, 0x4a
	.zero		1
	.zero		1


	//----- nvinfo : EIATTR_EXIT_INSTR_OFFSETS
	.align		4
        /*0058*/ 	.byte	0x04, 0x1c
        /*005a*/ 	.short	(.L_275 - .L_274)


	//   ....[0]....
.L_274:
        /*005c*/ 	.word	0x00000070


	//   ....[1]....
        /*0060*/ 	.word	0x000001f0


	//----- nvinfo : EIATTR_CRS_STACK_SIZE
	.align		4
.L_275:
        /*0064*/ 	.byte	0x04, 0x1e
        /*0066*/ 	.short	(.L_277 - .L_276)
.L_276:
        /*0068*/ 	.word	0x00000000


	//----- nvinfo : EIATTR_CBANK_PARAM_SIZE
	.align		4
.L_277:
        /*006c*/ 	.byte	0x03, 0x19
        /*006e*/ 	.short	0x0018


	//----- nvinfo : EIATTR_PARAM_CBANK
	.align		4
        /*0070*/ 	.byte	0x04, 0x0a
        /*0072*/ 	.short	(.L_279 - .L_278)
	.align		4
.L_278:
        /*0074*/ 	.word	index@(.nv.constant0._Z16eluForwardKernelPKfPffi)
        /*0078*/ 	.short	0x0380
        /*007a*/ 	.short	0x0018


	//----- nvinfo : EIATTR_SW_WAR
	.align		4
.L_279:
        /*007c*/ 	.byte	0x04, 0x36
        /*007e*/ 	.short	(.L_281 - .L_280)
.L_280:
        /*0080*/ 	.word	0x00000008
.L_281:


//--------------------- .nv.info._Z23leakyReluBackwardKernelPKfS0_Pffi --------------------------
	.section	.nv.info._Z23leakyReluBackwardKernelPKfS0_Pffi,"",@"SHT_CUDA_INFO"
	.sectionflags	@""
	.align	4


	//----- nvinfo : EIATTR_CUDA_API_VERSION
	.align		4
        /*0000*/ 	.byte	0x04, 0x37
        /*0002*/ 	.short	(.L_283 - .L_282)
.L_282:
        /*0004*/ 	.word	0x00000082


	//----- nvinfo : EIATTR_KPARAM_INFO
	.align		4
.L_283:
        /*0008*/ 	.byte	0x04, 0x17
        /*000a*/ 	.short	(.L_285 - .L_284)
.L_284:
        /*000c*/ 	.word	0x00000000
        /*0010*/ 	.short	0x0004
        /*0012*/ 	.short	0x001c
        /*0014*/ 	.byte	0x00, 0xf0, 0x11, 0x00


	//----- nvinfo : EIATTR_KPARAM_INFO
	.align		4
.L_285:
        /*0018*/ 	.byte	0x04, 0x17
        /*001a*/ 	.short	(.L_287 - .L_286)
.L_286:
        /*001c*/ 	.word	0x00000000
        /*0020*/ 	.short	0x0003
        /*0022*/ 	.short	0x0018
        /*0024*/ 	.byte	0x00, 0xf0, 0x11, 0x00


	//----- nvinfo : EIATTR_KPARAM_INFO
	.align		4
.L_287:
        /*0028*/ 	.byte	0x04, 0x17
        /*002a*/ 	.short	(.L_289 - .L_288)
.L_288:
        /*002c*/ 	.word	0x00000000
        /*0030*/ 	.short	0x0002
        /*0032*/ 	.short	0x0010
        /*0034*/ 	.byte	0x00, 0xf5, 0x21, 0x00


	//----- nvinfo : EIATTR_KPARAM_INFO
	.align		4
.L_289:
        /*0038*/ 	.byte	0x04, 0x17
        /*003a*/ 	.short	(.L_291 - .L_290)
.L_290:
        /*003c*/ 	.word	0x00000000
        /*0040*/ 	.short	0x0001
        /*0042*/ 	.short	0x0008
        /*0044*/ 	.byte	0x00, 0xf5, 0x21, 0x00


	//----- nvinfo : EIATTR_KPARAM_INFO
	.align		4
.L_291:
        /*0048*/ 	.byte	0x04, 0x17
        /*004a*/ 	.short	(.L_293 - .L_292)
.L_292:
        /*004c*/ 	.word	0x00000000
        /*0050*/ 	.short	0x0000
        /*0052*/ 	.short	0x0000
        /*0054*/ 	.byte	0x00, 0xf5, 0x21, 0x00


	//----- nvinfo : EIATTR_SPARSE_MMA_MASK
	.align		4
.L_293:
        /*0058*/ 	.byte	0x03, 0x50
        /*005a*/ 	.short	0x0000


	//----- nvinfo : EIATTR_MAXREG_COUNT
	.align		4
        /*005c*/ 	.byte	0x03, 0x1b
        /*005e*/ 	.short	0x00ff


	//----- nvinfo : EIATTR_MERCURY_ISA_VERSION
	.align		4
        /*0060*/ 	.byte	0x03, 0x5f
        /*0062*/ 	.short	0x0101


	//----- nvinfo : EIATTR_VRC_CTA_INIT_COUNT
	.align		4
        /*0064*/ 	.byte	0x02, 0x4a
	.zero		1
	.zero		1


	//----- nvinfo : EIATTR_EXIT_INSTR_OFFSETS
	.align		4
        /*0068*/ 	.byte	0x04, 0x1c
        /*006a*/ 	.short	(.L_295 - .L_294)


	//   ....[0]....
.L_294:
        /*006c*/ 	.word	0x00000070


	//   ....[1]....
        /*0070*/ 	.word	0x00000150


	//----- nvinfo : EIATTR_CBANK_PARAM_SIZE
	.align		4
.L_295:
        /*0074*/ 	.byte	0x03, 0x19
        /*0076*/ 	.short	0x0020


	//----- nvinfo : EIATTR_PARAM_CBANK
	.align		4
        /*0078*/ 	.byte	0x04, 0x0a
        /*007a*/ 	.short	(.L_297 - .L_296)
	.align		4
.L_296:
        /*007c*/ 	.word	index@(.nv.constant0._Z23leakyReluBackwardKernelPKfS0_Pffi)
        /*0080*/ 	.short	0x0380
        /*0082*/ 	.short	0x0020


	//----- nvinfo : EIATTR_SW_WAR
	.align		4
.L_297:
        /*0084*/ 	.byte	0x04, 0x36
        /*0086*/ 	.short	(.L_299 - .L_298)
.L_298:
        /*0088*/ 	.word	0x00000008
.L_299:


//--------------------- .nv.info._Z22leakyReluForwardKernelPKfPffi --------------------------
	.section	.nv.info._Z22leakyReluForwardKernelPKfPffi,"",@"SHT_CUDA_INFO"
	.sectionflags	@""
	.align	4


	//----- nvinfo : EIATTR_CUDA_API_VERSION
	.align		4
        /*0000*/ 	.byte	0x04, 0x37
        /*0002*/ 	.short	(.L_301 - .L_300)
.L_300:
        /*0004*/ 	.word	0x00000082


	//----- nvinfo : EIATTR_KPARAM_INFO
	.align		4
.L_301:
        /*0008*/ 	.byte	0x04, 0x17
        /*000a*/ 	.short	(.L_303 - .L_302)
.L_302:
        /*000c*/ 	.word	0x00000000
        /*0010*/ 	.short	0x0003
        /*0012*/ 	.short	0x0014
        /*0014*/ 	.byte	0x00, 0xf0, 0x11, 0x00


	//----- nvinfo : EIATTR_KPARAM_INFO
	.align		4
.L_303:
        /*0018*/ 	.byte	0x04, 0x17
        /*001a*/ 	.short	(.L_305 - .L_304)
.L_304:
        /*001c*/ 	.word	0x00000000
        /*0020*/ 	.short	0x0002
        /*0022*/ 	.short	0x0010
        /*0024*/ 	.byte	0x00, 0xf0, 0x11, 0x00


	//----- nvinfo : EIATTR_KPARAM_INFO
	.align		4
.L_305:
        /*0028*/ 	.byte	0x04, 0x17
        /*002a*/ 	.short	(.L_307 - .L_306)
.L_306:
        /*002c*/ 	.word	0x00000000
        /*0030*/ 	.short	0x0001
        /*0032*/ 	.short	0x0008
        /*0034*/ 	.byte	0x00, 0xf5, 0x21, 0x00


	//----- nvinfo : EIATTR_KPARAM_INFO
	.align		4
.L_307:
        /*0038*/ 	.byte	0x04, 0x17
        /*003a*/ 	.short	(.L_309 - .L_308)
.L_308:
        /*003c*/ 	.word	0x00000000
        /*0040*/ 	.short	0x0000
        /*0042*/ 	.short	0x0000
        /*0044*/ 	.byte	0x00, 0xf5, 0x21, 0x00


	//----- nvinfo : EIATTR_SPARSE_MMA_MASK
	.align		4
.L_309:
        /*0048*/ 	.byte	0x03, 0x50
        /*004a*/ 	.short	0x0000


	//----- nvinfo : EIATTR_MAXREG_COUNT
	.align		4
        /*004c*/ 	.byte	0x03, 0x1b
        /*004e*/ 	.short	0x00ff


	//----- nvinfo : EIATTR_MERCURY_ISA_VERSION
	.align		4
        /*0050*/ 	.byte	0x03, 0x5f
        /*0052*/ 	.short	0x0101


	//----- nvinfo : EIATTR_VRC_CTA_INIT_COUNT
	.align		4
        /*0054*/ 	.byte	0x02, 0x4a
	.zero		1
	.zero		1


	//----- nvinfo : EIATTR_EXIT_INSTR_OFFSETS
	.align		4
        /*0058*/ 	.byte	0x04, 0x1c
        /*005a*/ 	.short	(.L_311 - .L_310)


	//   ....[0]....
.L_310:
        /*005c*/ 	.word	0x00000070


	//   ....[1]....
        /*0060*/ 	.word	0x00000120


	//----- nvinfo : EIATTR_CBANK_PARAM_SIZE
	.align		4
.L_311:
        /*0064*/ 	.byte	0x03, 0x19
        /*0066*/ 	.short	0x0018


	//----- nvinfo : EIATTR_PARAM_CBANK
	.align		4
        /*0068*/ 	.byte	0x04, 0x0a
        /*006a*/ 	.short	(.L_313 - .L_312)
	.align		4
.L_312:
        /*006c*/ 	.word	index@(.nv.constant0._Z22leakyReluForwardKernelPKfPffi)
        /*0070*/ 	.short	0x0380
        /*0072*/ 	.short	0x0018


	//----- nvinfo : EIATTR_SW_WAR
	.align		4
.L_313:
        /*0074*/ 	.byte	0x04, 0x36
        /*0076*/ 	.short	(.L_315 - .L_314)
.L_314:
        /*0078*/ 	.word	0x00000008
.L_315:


//--------------------- .nv.info._Z18tanhBackwardKernelPKfS0_Pfi --------------------------
	.section	.nv.info._Z18tanhBackwardKernelPKfS0_Pfi,"",@"SHT_CUDA_INFO"
	.sectionflags	@""
	.align	4


	//----- nvinfo : EIATTR_CUDA_API_VERSION
	.align		4
        /*0000*/ 	.byte	0x04, 0x37
        /*0002*/ 	.short	(.L_317 - .L_316)
.L_316:
        /*0004*/ 	.word	0x00000082


	//----- nvinfo : EIATTR_KPARAM_INFO
	.align		4
.L_317:
        /*0008*/ 	.byte	0x04, 0x17
        /*000a*/ 	.short	(.L_319 - .L_318)
.L_318:
        /*000c*/ 	.word	0x00000000
        /*0010*/ 	.short	0x0003
        /*0012*/ 	.short	0x0018
        /*0014*/ 	.byte	0x00, 0xf0, 0x11, 0x00


	//----- nvinfo : EIATTR_KPARAM_INFO
	.align		4
.L_319:
        /*0018*/ 	.byte	0x04, 0x17
        /*001a*/ 	.short	(.L_321 - .L_320)
.L_320:
        /*001c*/ 	.word	0x00000000
        /*0020*/ 	.short	0x0002
        /*0022*/ 	.short	0x0010
        /*0024*/ 	.byte	0x00, 0xf5, 0x21, 0x00


	//----- nvinfo : EIATTR_KPARAM_INFO
	.align		4
.L_321:
        /*0028*/ 	.byte	0x04, 0x17
        /*002a*/ 	.short	(.L_323 - .L_322)
.L_322:
        /*002c*/ 	.word	0x00000000
        /*0030*/ 	.short	0x0001
        /*0032*/ 	.short	0x0008
        /*0034*/ 	.byte	0x00, 0xf5, 0x21, 0x00


	//----- nvinfo : EIATTR_KPARAM_INFO
	.align		4
.L_323:
        /*0038*/ 	.byte	0x04, 0x17
        /*003a*/ 	.short	(.L_325 - .L_324)
.L_324:
        /*003c*/ 	.word	0x00000000
        /*0040*/ 	.short	0x0000
        /*0042*/ 	.short	0x0000
        /*0044*/ 	.byte	0x00, 0xf5, 0x21, 0x00


	//----- nvinfo : EIATTR_SPARSE_MMA_MASK
	.align		4
.L_325:
        /*0048*/ 	.byte	0x03, 0x50
        /*004a*/ 	.short	0x0000


	//----- nvinfo : EIATTR_MAXREG_COUNT
	.align		4
        /*004c*/ 	.byte	0x03, 0x1b
        /*004e*/ 	.short	0x00ff


	//----- nvinfo : EIATTR_MERCURY_ISA_VERSION
	.align		4
        /*0050*/ 	.byte	0x03, 0x5f
        /*0052*/ 	.short	0x0101


	//----- nvinfo : EIATTR_VRC_CTA_INIT_COUNT
	.align		4
        /*0054*/ 	.byte	0x02, 0x4a
	.zero		1
	.zero		1


	//----- nvinfo : EIATTR_EXIT_INSTR_OFFSETS
	.align		4
        /*0058*/ 	.byte	0x04, 0x1c
        /*005a*/ 	.short	(.L_327 - .L_326)


	//   ....[0]....
.L_326:
        /*005c*/ 	.word	0x00000070


	//   ....[1]....
        /*0060*/ 	.word	0x00000140


	//----- nvinfo : EIATTR_CBANK_PARAM_SIZE
	.align		4
.L_327:
        /*0064*/ 	.byte	0x03, 0x19
        /*0066*/ 	.short	0x001c


	//----- nvinfo : EIATTR_PARAM_CBANK
	.align		4
        /*0068*/ 	.byte	0x04, 0x0a
        /*006a*/ 	.short	(.L_329 - .L_328)
	.align		4
.L_328:
        /*006c*/ 	.word	index@(.nv.constant0._Z18tanhBackwardKernelPKfS0_Pfi)
        /*0070*/ 	.short	0x0380
        /*0072*/ 	.short	0x001c


	//----- nvinfo : EIATTR_SW_WAR
	.align		4
.L_329:
        /*0074*/ 	.byte	0x04, 0x36
        /*0076*/ 	.short	(.L_331 - .L_330)
.L_330:
        /*0078*/ 	.word	0x00000008
.L_331:


//--------------------- .nv.info._Z17tanhForwardKernelPKfPfi --------------------------
	.section	.nv.info._Z17tanhForwardKernelPKfPfi,"",@"SHT_CUDA_INFO"
	.sectionflags	@""
	.align	4


	//----- nvinfo : EIATTR_CUDA_API_VERSION
	.align		4
        /*0000*/ 	.byte	0x04, 0x37
        /*0002*/ 	.short	(.L_333 - .L_332)
.L_332:
        /*0004*/ 	.word	0x00000082


	//----- nvinfo : EIATTR_KPARAM_INFO
	.align		4
.L_333:
        /*0008*/ 	.byte	0x04, 0x17
        /*000a*/ 	.short	(.L_335 - .L_334)
.L_334:
        /*000c*/ 	.word	0x00000000
        /*0010*/ 	.short	0x0002
        /*0012*/ 	.short	0x0010
        /*0014*/ 	.byte	0x00, 0xf0, 0x11, 0x00


	//----- nvinfo : EIATTR_KPARAM_INFO
	.align		4
.L_335:
        /*0018*/ 	.byte	0x04, 0x17
        /*001a*/ 	.short	(.L_337 - .L_336)
.L_336:
        /*001c*/ 	.word	0x00000000
        /*0020*/ 	.short	0x0001
        /*0022*/ 	.short	0x0008
        /*0024*/ 	.byte	0x00, 0xf5, 0x21, 0x00


	//----- nvinfo : EIATTR_KPARAM_INFO
	.align		4
.L_337:
        /*0028*/ 	.byte	0x04, 0x17
        /*002a*/ 	.short	(.L_339 - .L_338)
.L_338:
        /*002c*/ 	.word	0x00000000
        /*0030*/ 	.short	0x0000
        /*0032*/ 	.short	0x0000
        /*0034*/ 	.byte	0x00, 0xf5, 0x21, 0x00


	//----- nvinfo : EIATTR_SPARSE_MMA_MASK
	.align		4
.L_339:
        /*0038*/ 	.byte	0x03, 0x50
        /*003a*/ 	.short	0x0000


	//----- nvinfo : EIATTR_MAXREG_COUNT
	.align		4
        /*003c*/ 	.byte	0x03, 0x1b
        /*003e*/ 	.short	0x00ff


	//----- nvinfo : EIATTR_MERCURY_ISA_VERSION
	.align		4
        /*0040*/ 	.byte	0x03, 0x5f
        /*0042*/ 	.short	0x0101


	//----- nvinfo : EIATTR_VRC_CTA_INIT_COUNT
	.align		4
        /*0044*/ 	.byte	0x02, 0x4a
	.zero		1
	.zero		1


	//----- nvinfo : EIATTR_EXIT_INSTR_OFFSETS
	.align		4
        /*0048*/ 	.byte	0x04, 0x1c
        /*004a*/ 	.short	(.L_341 - .L_340)


	//   ....[0]....
.L_340:
        /*004c*/ 	.word	0x00000070


	//   ....[1]....
        /*0050*/ 	.word	0x00000200


	//----- nvinfo : EIATTR_CBANK_PARAM_SIZE
	.align		4
.L_341:
        /*0054*/ 	.byte	0x03, 0x19
        /*0056*/ 	.short	0x0014


	//----- nvinfo : EIATTR_PARAM_CBANK
	.align		4
        /*0058*/ 	.byte	0x04, 0x0a
        /*005a*/ 	.short	(.L_343 - .L_342)
	.align		4
.L_342:
        /*005c*/ 	.word	index@(.nv.constant0._Z17tanhForwardKernelPKfPfi)
        /*0060*/ 	.short	0x0380
        /*0062*/ 	.short	0x0014


	//----- nvinfo : EIATTR_SW_WAR
	.align		4
.L_343:
        /*0064*/ 	.byte	0x04, 0x36
        /*0066*/ 	.short	(.L_345 - .L_344)
.L_344:
        /*0068*/ 	.word	0x00000008
.L_345:


//--------------------- .nv.info._Z21sigmoidBackwardKernelPKfS0_Pfi --------------------------
	.section	.nv.info._Z21sigmoidBackwardKernelPKfS0_Pfi,"",@"SHT_CUDA_INFO"
	.sectionflags	@""
	.align	4


	//----- nvinfo : EIATTR_CUDA_API_VERSION
	.align		4
        /*0000*/ 	.byte	0x04, 0x37
        /*0002*/ 	.short	(.L_347 - .L_346)
.L_346:
        /*0004*/ 	.word	0x00000082


	//----- nvinfo : EIATTR_KPARAM_INFO
	.align		4
.L_347:
        /*0008*/ 	.byte	0x04, 0x17
        /*000a*/ 	.short	(.L_349 - .L_348)
.L_348:
        /*000c*/ 	.word	0x00000000
        /*0010*/ 	.short	0x0003
        /*0012*/ 	.short	0x0018
        /*0014*/ 	.byte	0x00, 0xf0, 0x11, 0x00


	//----- nvinfo : EIATTR_KPARAM_INFO
	.align		4
.L_349:
        /*0018*/ 	.byte	0x04, 0x17
        /*001a*/ 	.short	(.L_351 - .L_350)
.L_350:
        /*001c*/ 	.word	0x00000000
        /*0020*/ 	.short	0x0002
        /*0022*/ 	.short	0x0010
        /*0024*/ 	.byte	0x00, 0xf5, 0x21, 0x00


	//----- nvinfo : EIATTR_KPARAM_INFO
	.align		4
.L_351:
        /*0028*/ 	.byte	0x04, 0x17
        /*002a*/ 	.short	(.L_353 - .L_352)
.L_352:
        /*002c*/ 	.word	0x00000000
        /*0030*/ 	.short	0x0001
        /*0032*/ 	.short	0x0008
        /*0034*/ 	.byte	0x00, 0xf5, 0x21, 0x00


	//----- nvinfo : EIATTR_KPARAM_INFO
	.align		4
.L_353:
        /*0038*/ 	.byte	0x04, 0x17
        /*003a*/ 	.short	(.L_355 - .L_354)
.L_354:
        /*003c*/ 	.word	0x00000000
        /*0040*/ 	.short	0x0000
        /*0042*/ 	.short	0x0000
        /*0044*/ 	.byte	0x00, 0xf5, 0x21, 0x00


	//----- nvinfo : EIATTR_SPARSE_MMA_MASK
	.align		4
.L_355:
        /*0048*/ 	.byte	0x03, 0x50
        /*004a*/ 	.short	0x0000


	//----- nvinfo : EIATTR_MAXREG_COUNT
	.align		4
        /*004c*/ 	.byte	0x03, 0x1b
        /*004e*/ 	.short	0x00ff


	//----- nvinfo : EIATTR_MERCURY_ISA_VERSION
	.align		4
        /*0050*/ 	.byte	0x03, 0x5f
        /*0052*/ 	.short	0x0101


	//----- nvinfo : EIATTR_VRC_CTA_INIT_COUNT
	.align		4
        /*0054*/ 	.byte	0x02, 0x4a
	.zero		1
	.zero		1


	//----- nvinfo : EIATTR_EXIT_INSTR_OFFSETS
	.align		4
        /*0058*/ 	.byte	0x04, 0x1c
        /*005a*/ 	.short	(.L_357 - .L_356)


	//   ....[0]....
.L_356:
        /*005c*/ 	.word	0x00000070


	//   ....[1]....
        /*0060*/ 	.word	0x00000150


	//----- nvinfo : EIATTR_CBANK_PARAM_SIZE
	.align		4
.L_357:
        /*0064*/ 	.byte	0x03, 0x19
        /*0066*/ 	.short	0x001c


	//----- nvinfo : EIATTR_PARAM_CBANK
	.align		4
        /*0068*/ 	.byte	0x04, 0x0a
        /*006a*/ 	.short	(.L_359 - .L_358)
	.align		4
.L_358:
        /*006c*/ 	.word	index@(.nv.constant0._Z21sigmoidBackwardKernelPKfS0_Pfi)
        /*0070*/ 	.short	0x0380
        /*0072*/ 	.short	0x001c


	//----- nvinfo : EIATTR_SW_WAR
	.align		4
.L_359:
        /*0074*/ 	.byte	0x04, 0x36
        /*0076*/ 	.short	(.L_361 - .L_360)
.L_360:
        /*0078*/ 	.word	0x00000008
.L_361:


//--------------------- .nv.info._Z20sigmoidForwardKernelPKfPfi --------------------------
	.section	.nv.info._Z20sigmoidForwardKernelPKfPfi,"",@"SHT_CUDA_INFO"
	.sectionflags	@""
	.align	4


	//----- nvinfo : EIATTR_CUDA_API_VERSION
	.align		4
        /*0000*/ 	.byte	0x04, 0x37
        /*0002*/ 	.short	(.L_363 - .L_362)
.L_362:
        /*0004*/ 	.word	0x00000082


	//----- nvinfo : EIATTR_KPARAM_INFO
	.align		4
.L_363:
        /*0008*/ 	.byte	0x04, 0x17
        /*000a*/ 	.short	(.L_365 - .L_364)
.L_364:
        /*000c*/ 	.word	0x00000000
        /*0010*/ 	.short	0x0002
        /*0012*/ 	.short	0x0010
        /*0014*/ 	.byte	0x00, 0xf0, 0x11, 0x00


	//----- nvinfo : EIATTR_KPARAM_INFO
	.align		4
.L_365:
        /*0018*/ 	.byte	0x04, 0x17
        /*001a*/ 	.short	(.L_367 - .L_366)
.L_366:
        /*001c*/ 	.word	0x00000000
        /*0020*/ 	.short	0x0001
        /*0022*/ 	.short	0x0008
        /*0024*/ 	.byte	0x00, 0xf5, 0x21, 0x00


	//----- nvinfo : EIATTR_KPARAM_INFO
	.align		4
.L_367:
        /*0028*/ 	.byte	0x04, 0x17
        /*002a*/ 	.short	(.L_369 - .L_368)
.L_368:
        /*002c*/ 	.word	0x00000000
        /*0030*/ 	.short	0x0000
        /*0032*/ 	.short	0x0000
        /*0034*/ 	.byte	0x00, 0xf5, 0x21, 0x00


	//----- nvinfo : EIATTR_SPARSE_MMA_MASK
	.align		4
.L_369:
        /*0038*/ 	.byte	0x03, 0x50
        /*003a*/ 	.short	0x0000


	//----- nvinfo : EIATTR_MAXREG_COUNT
	.align		4
        /*003c*/ 	.byte	0x03, 0x1b
        /*003e*/ 	.short	0x00ff


	//----- nvinfo : EIATTR_MERCURY_ISA_VERSION
	.align		4
        /*0040*/ 	.byte	0x03, 0x5f
        /*0042*/ 	.short	0x0101


	//----- nvinfo : EIATTR_VRC_CTA_INIT_COUNT
	.align		4
        /*0044*/ 	.byte	0x02, 0x4a
	.zero		1
	.zero		1


	//----- nvinfo : EIATTR_EXIT_INSTR_OFFSETS
	.align		4
        /*0048*/ 	.byte	0x04, 0x1c
        /*004a*/ 	.short	(.L_371 - .L_370)


	//   ....[0]....
.L_370:
        /*004c*/ 	.word	0x00000070


	//   ....[1]....
        /*0050*/ 	.word	0x00000260


	//----- nvinfo : EIATTR_CRS_STACK_SIZE
	.align		4
.L_371:
        /*0054*/ 	.byte	0x04, 0x1e
        /*0056*/ 	.short	(.L_373 - .L_372)
.L_372:
        /*0058*/ 	.word	0x00000000


	//----- nvinfo : EIATTR_CBANK_PARAM_SIZE
	.align		4
.L_373:
        /*005c*/ 	.byte	0x03, 0x19
        /*005e*/ 	.short	0x0014


	//----- nvinfo : EIATTR_PARAM_CBANK
	.align		4
        /*0060*/ 	.byte	0x04, 0x0a
        /*0062*/ 	.short	(.L_375 - .L_374)
	.align		4
.L_374:
        /*0064*/ 	.word	index@(.nv.constant0._Z20sigmoidForwardKernelPKfPfi)
        /*0068*/ 	.short	0x0380
        /*006a*/ 	.short	0x0014


	//----- nvinfo : EIATTR_SW_WAR
	.align		4
.L_375:
        /*006c*/ 	.byte	0x04, 0x36
        /*006e*/ 	.short	(.L_377 - .L_376)
.L_376:
        /*0070*/ 	.word	0x00000008
.L_377:


//--------------------- .nv.info._Z18reluBackwardKernelPKfS0_Pfi --------------------------
	.section	.nv.info._Z18reluBackwardKernelPKfS0_Pfi,"",@"SHT_CUDA_INFO"
	.sectionflags	@""
	.align	4


	//----- nvinfo : EIATTR_CUDA_API_VERSION
	.align		4
        /*0000*/ 	.byte	0x04, 0x37
        /*0002*/ 	.short	(.L_379 - .L_378)
.L_378:
        /*0004*/ 	.word	0x00000082


	//----- nvinfo : EIATTR_KPARAM_INFO
	.align		4
.L_379:
        /*0008*/ 	.byte	0x04, 0x17
        /*000a*/ 	.short	(.L_381 - .L_380)
.L_380:
        /*000c*/ 	.word	0x00000000
        /*0010*/ 	.short	0x0003
        /*0012*/ 	.short	0x0018
        /*0014*/ 	.byte	0x00, 0xf0, 0x11, 0x00


	//----- nvinfo : EIATTR_KPARAM_INFO
	.align		4
.L_381:
        /*0018*/ 	.byte	0x04, 0x17
        /*001a*/ 	.short	(.L_383 - .L_382)
.L_382:
        /*001c*/ 	.word	0x00000000
        /*0020*/ 	.short	0x0002
        /*0022*/ 	.short	0x0010
        /*0024*/ 	.byte	0x00, 0xf5, 0x21, 0x00


	//----- nvinfo : EIATTR_KPARAM_INFO
	.align		4
.L_383:
        /*0028*/ 	.byte	0x04, 0x17
        /*002a*/ 	.short	(.L_385 - .L_384)
.L_384:
        /*002c*/ 	.word	0x00000000
        /*0030*/ 	.short	0x0001
        /*0032*/ 	.short	0x0008
        /*0034*/ 	.byte	0x00, 0xf5, 0x21, 0x00


	//----- nvinfo : EIATTR_KPARAM_INFO
	.align		4
.L_385:
        /*0038*/ 	.byte	0x04, 0x17
        /*003a*/ 	.short	(.L_387 - .L_386)
.L_386:
        /*003c*/ 	.word	0x00000000
        /*0040*/ 	.short	0x0000
        /*0042*/ 	.short	0x0000
        /*0044*/ 	.byte	0x00, 0xf5, 0x21, 0x00


	//----- nvinfo : EIATTR_SPARSE_MMA_MASK
	.align		4
.L_387:
        /*0048*/ 	.byte	0x03, 0x50
        /*004a*/ 	.short	0x0000


	//----- nvinfo : EIATTR_MAXREG_COUNT
	.align		4
        /*004c*/ 	.byte	0x03, 0x1b
        /*004e*/ 	.short	0x00ff


	//----- nvinfo : EIATTR_MERCURY_ISA_VERSION
	.align		4
        /*0050*/ 	.byte	0x03, 0x5f
        /*0052*/ 	.short	0x0101


	//----- nvinfo : EIATTR_VRC_CTA_INIT_COUNT
	.align		4
        /*0054*/ 	.byte	0x02, 0x4a
	.zero		1
	.zero		1


	//----- nvinfo : EIATTR_EXIT_INSTR_OFFSETS
	.align		4
        /*0058*/ 	.byte	0x04, 0x1c
        /*005a*/ 	.short	(.L_389 - .L_388)


	//   ....[0]....
.L_388:
        /*005c*/ 	.word	0x00000070


	//   ....[1]....
        /*0060*/ 	.word	0x00000170


	//----- nvinfo : EIATTR_CRS_STACK_SIZE
	.align		4
.L_389:
        /*0064*/ 	.byte	0x04, 0x1e
        /*0066*/ 	.short	(.L_391 - .L_390)
.L_390:
        /*0068*/ 	.word	0x00000000


	//----- nvinfo : EIATTR_CBANK_PARAM_SIZE
	.align		4
.L_391:
        /*006c*/ 	.byte	0x03, 0x19
        /*006e*/ 	.short	0x001c


	//----- nvinfo : EIATTR_PARAM_CBANK
	.align		4
        /*0070*/ 	.byte	0x04, 0x0a
        /*0072*/ 	.short	(.L_393 - .L_392)
	.align		4
.L_392:
        /*0074*/ 	.word	index@(.nv.constant0._Z18reluBackwardKernelPKfS0_Pfi)
        /*0078*/ 	.short	0x0380
        /*007a*/ 	.short	0x001c


	//----- nvinfo : EIATTR_SW_WAR
	.align		4
.L_393:
        /*007c*/ 	.byte	0x04, 0x36
        /*007e*/ 	.short	(.L_395 - .L_394)
.L_394:
        /*0080*/ 	.word	0x00000008
.L_395:


//--------------------- .nv.info._Z17reluForwardKernelPKfPfi --------------------------
	.section	.nv.info._Z17reluForwardKernelPKfPfi,"",@"SHT_CUDA_INFO"
	.sectionflags	@""
	.align	4


	//----- nvinfo : EIATTR_CUDA_API_VERSION
	.align		4
        /*0000*/ 	.byte	0x04, 0x37
        /*0002*/ 	.short	(.L_397 - .L_396)
.L_396:
        /*0004*/ 	.word	0x00000082


	//----- nvinfo : EIATTR_KPARAM_INFO
	.align		4
.L_397:
        /*0008*/ 	.byte	0x04, 0x17
        /*000a*/ 	.short	(.L_399 - .L_398)
.L_398:
        /*000c*/ 	.word	0x00000000
        /*0010*/ 	.short	0x0002
        /*0012*/ 	.short	0x0010
        /*0014*/ 	.byte	0x00, 0xf0, 0x11, 0x00


	//----- nvinfo : EIATTR_KPARAM_INFO
	.align		4
.L_399:
        /*0018*/ 	.byte	0x04, 0x17
        /*001a*/ 	.short	(.L_401 - .L_400)
.L_400:
        /*001c*/ 	.word	0x00000000
        /*0020*/ 	.short	0x0001
        /*0022*/ 	.short	0x0008
        /*0024*/ 	.byte	0x00, 0xf5, 0x21, 0x00


	//----- nvinfo : EIATTR_KPARAM_INFO
	.align		4
.L_401:
        /*0028*/ 	.byte	0x04, 0x17
        /*002a*/ 	.short	(.L_403 - .L_402)
.L_402:
        /*002c*/ 	.word	0x00000000
        /*0030*/ 	.short	0x0000
        /*0032*/ 	.short	0x0000
        /*0034*/ 	.byte	0x00, 0xf5, 0x21, 0x00


	//----- nvinfo : EIATTR_SPARSE_MMA_MASK
	.align		4
.L_403:
        /*0038*/ 	.byte	0x03, 0x50
        /*003a*/ 	.short	0x0000


	//----- nvinfo : EIATTR_MAXREG_COUNT
	.align		4
        /*003c*/ 	.byte	0x03, 0x1b
        /*003e*/ 	.short	0x00ff


	//----- nvinfo : EIATTR_MERCURY_ISA_VERSION
	.align		4
        /*0040*/ 	.byte	0x03, 0x5f
        /*0042*/ 	.short	0x0101


	//----- nvinfo : EIATTR_VRC_CTA_INIT_COUNT
	.align		4
        /*0044*/ 	.byte	0x02, 0x4a
	.zero		1
	.zero		1


	//----- nvinfo : EIATTR_EXIT_INSTR_OFFSETS
	.align		4
        /*0048*/ 	.byte	0x04, 0x1c
        /*004a*/ 	.short	(.L_405 - .L_404)


	//   ....[0]....
.L_404:
        /*004c*/ 	.word	0x00000070


	//   ....[1]....
        /*0050*/ 	.word	0x00000100


	//----- nvinfo : EIATTR_CBANK_PARAM_SIZE
	.align		4
.L_405:
        /*0054*/ 	.byte	0x03, 0x19
        /*0056*/ 	.short	0x0014


	//----- nvinfo : EIATTR_PARAM_CBANK
	.align		4
        /*0058*/ 	.byte	0x04, 0x0a
        /*005a*/ 	.short	(.L_407 - .L_406)
	.align		4
.L_406:
        /*005c*/ 	.word	index@(.nv.constant0._Z17reluForwardKernelPKfPfi)
        /*0060*/ 	.short	0x0380
        /*0062*/ 	.short	0x0014


	//----- nvinfo : EIATTR_SW_WAR
	.align		4
.L_407:
        /*0064*/ 	.byte	0x04, 0x36
        /*0066*/ 	.short	(.L_409 - .L_408)
.L_408:
        /*0068*/ 	.word	0x00000008
.L_409:


//--------------------- .nv.callgraph             --------------------------
	.section	.nv.callgraph,"",@"SHT_CUDA_CALLGRAPH"
	.align	4
	.sectionentsize	8
	.align		4
        /*0000*/ 	.word	0x00000000
	.align		4
        /*0004*/ 	.word	0xffffffff
	.align		4
        /*0008*/ 	.word	0x00000000
	.align		4
        /*000c*/ 	.word	0xfffffffe
	.align		4
        /*0010*/ 	.word	0x00000000
	.align		4
        /*0014*/ 	.word	0xfffffffd
	.align		4
        /*0018*/ 	.word	0x00000000
	.align		4
        /*001c*/ 	.word	0xfffffffc


//--------------------- .text._Z23logSoftmaxForwardKernelPKfPfii --------------------------
	.section	.text._Z23logSoftmaxForwardKernelPKfPfii,"ax",@progbits
	.align	128
        .global         _Z23logSoftmaxForwardKernelPKfPfii
        .type           _Z23logSoftmaxForwardKernelPKfPfii,@function
        .size           _Z23logSoftmaxForwardKernelPKfPfii,(.L_x_86 - _Z23logSoftmaxForwardKernelPKfPfii)
        .other          _Z23logSoftmaxForwardKernelPKfPfii,@"STO_CUDA_ENTRY STV_DEFAULT"
_Z23logSoftmaxForwardKernelPKfPfii:
.text._Z23logSoftmaxForwardKernelPKfPfii:
[----:B------:R-:W-:Y:S08]  /*0000*/  LDC R1, c[0x0][0x37c] ;  /* 0x0000df00ff017b82 */ /* 0x000ff00000000800 */
[----:B------:R-:W0:Y:S08]  /*0010*/  S2UR UR4, SR_CTAID.X ;  /* 0x00000000000479c3 */ /* 0x000e300000002500 */
[----:B------:R-:W0:Y:S02]  /*0020*/  LDC R0, c[0x0][0x390] ;  /* 0x0000e400ff007b82 */ /* 0x000e240000000800 */
[----:B0-----:R-:W-:-:S13]  /*0030*/  ISETP.LE.AND P0, PT, R0, UR4, PT ;  /* 0x0000000400007c0c */ /* 0x001fda000bf03270 */
[----:B------:R-:W-:Y:S05]  /*0040*/  @P0 EXIT ;  /* 0x000000000000094d */ /* 0x000fea0003800000 */
[----:B------:R-:W0:Y:S01]  /*0050*/  LDC R4, c[0x0][0x394] ;  /* 0x0000e500ff047b82 */ /* 0x000e220000000800 */
[----:B------:R-:W1:Y:S01]  /*0060*/  LDCU.64 UR6, c[0x0][0x358] ;  /* 0x00006b00ff0677ac */ /* 0x000e620008000a00 */
[----:B------:R-:W-:-:S06]  /*0070*/  MOV R6, 0xff800000 ;  /* 0xff80000000067802 */ /* 0x000fcc0000000f00 */
[----:B------:R-:W2:Y:S01]  /*0080*/  LDC.64 R2, c[0x0][0x380] ;  /* 0x0000e000ff027b82 */ /* 0x000ea20000000a00 */
[C---:B0-----:R-:W-:Y:S01]  /*0090*/  ISETP.GE.AND P0, PT, R4.reuse, 0x1, PT ;  /* 0x000000010400780c */ /* 0x041fe20003f06270 */
[----:B------:R-:W-:-:S05]  /*00a0*/  IMAD R7, R4, UR4, RZ ;  /* 0x0000000404077c24 */ /* 0x000fca000f8e02ff */
[----:B------:R-:W-:Y:S01]  /*00b0*/  SHF.R.S32.HI R0, RZ, 0x1f, R7 ;  /* 0x0000001fff007819 */ /* 0x000fe20000011407 */
[----:B--2---:R-:W-:-:S06]  /*00c0*/  IMAD.WIDE R2, R7, 0x4, R2 ;  /* 0x0000000407027825 */ /* 0x004fcc00078e0202 */
[----:B-1----:R-:W-:Y:S05]  /*00d0*/  @!P0 BRA `(.L_x_0) ;  /* 0x0000000400748947 */ /* 0x002fea0003800000 */
[C---:B------:R-:W-:Y:S01]  /*00e0*/  ISETP.GE.U32.AND P1, PT, R4.reuse, 0x10, PT ;  /* 0x000000100400780c */ /* 0x040fe20003f26070 */
[----:B------:R-:W-:Y:S01]  /*00f0*/  HFMA2 R9, -RZ, RZ, 0, 0 ;  /* 0x00000000ff097431 */ /* 0x000fe200000001ff */
[----:B------:R-:W-:Y:S02]  /*0100*/  LOP3.LUT R26, R4, 0xf, RZ, 0xc0, !PT ;  /* 0x0000000f041a7812 */ /* 0x000fe400078ec0ff */
[----:B------:R-:W-:Y:S02]  /*0110*/  MOV R6, 0xff800000 ;  /* 0xff80000000067802 */ /* 0x000fe40000000f00 */
[----:B------:R-:W-:-:S07]  /*0120*/  ISETP.NE.AND P0, PT, R26, RZ, PT ;  /* 0x000000ff1a00720c */ /* 0x000fce0003f05270 */
[----:B------:R-:W-:Y:S06]  /*0130*/  @!P1 BRA `(.L_x_1) ;  /* 0x0000000000989947 */ /* 0x000fec0003800000 */
[----:B------:R-:W0:Y:S01]  /*0140*/  LDC.64 R14, c[0x0][0x380] ;  /* 0x0000e000ff0e7b82 */ /* 0x000e220000000a00 */
[----:B------:R-:W-:Y:S02]  /*0150*/  LOP3.LUT R9, R4, 0x7ffffff0, RZ, 0xc0, !PT ;  /* 0x7ffffff004097812 */ /* 0x000fe400078ec0ff */
[----:B------:R-:W-:Y:S02]  /*0160*/  MOV R6, 0xff800000 ;  /* 0xff80000000067802 */ /* 0x000fe40000000f00 */
[----:B------:R-:W-:Y:S02]  /*0170*/  IADD3 R12, PT, PT, -R9, RZ, RZ ;  /* 0x000000ff090c7210 */ /* 0x000fe40007ffe1ff */
[----:B0-----:R-:W-:-:S04]  /*0180*/  LEA R14, P1, R7, R14, 0x2 ;  /* 0x0000000e070e7211 */ /* 0x001fc800078210ff */
[----:B------:R-:W-:Y:S02]  /*0190*/  IADD3 R14, P2, PT, R14, 0x20, RZ ;  /* 0x000000200e0e7810 */ /* 0x000fe40007f5e0ff */
[----:B------:R-:W-:-:S04]  /*01a0*/  LEA.HI.X R5, R7, R15, R0, 0x2, P1 ;  /* 0x0000000f07057211 */ /* 0x000fc800008f1400 */
[----:B------:R-:W-:-:S07]  /*01b0*/  IADD3.X R5, PT, PT, RZ, R5, RZ, P2, !PT ;  /* 0x00000005ff057210 */ /* 0x000fce00017fe4ff */
.L_x_2:
[----:B------:R-:W-:-:S05]  /*01c0*/  MOV R4, R14 ;  /* 0x0000000e00047202 */ /* 0x000fca0000000f00 */
[----:B------:R-:W2:Y:S04]  /*01d0*/  LDG.E R19, desc[UR6][R4.64+-0x20] ;  /* 0xffffe00604137981 */ /* 0x000ea8000c1e1900 */
[----:B------:R-:W2:Y:S04]  /*01e0*/  LDG.E R18, desc[UR6][R4.64+-0x1c] ;  /* 0xffffe40604127981 */ /* 0x000ea8000c1e1900 */
[----:B------:R-:W3:Y:S04]  /*01f0*/  LDG.E R21, desc[UR6][R4.64+-0x18] ;  /* 0xffffe80604157981 */ /* 0x000ee8000c1e1900 */
[----:B------:R-:W3:Y:S04]  /*0200*/  LDG.E R20, desc[UR6][R4.64+-0x14] ;  /* 0xffffec0604147981 */ /* 0x000ee8000c1e1900 */
[----:B------:R-:W4:Y:S04]  /*0210*/  LDG.E R23, desc[UR6][R4.64+-0x10] ;  /* 0xfffff00604177981 */ /* 0x000f28000c1e1900 */
[----:B------:R-:W4:Y:S04]  /*0220*/  LDG.E R22, desc[UR6][R4.64+-0xc] ;  /* 0xfffff40604167981 */ /* 0x000f28000c1e1900 */
[----:B------:R-:W5:Y:S04]  /*0230*/  LDG.E R25, desc[UR6][R4.64+-0x8] ;  /* 0xfffff80604197981 */ /* 0x000f68000c1e1900 */
        /* <DEDUP_REMOVED lines=8> */
[----:B------:R0:W5:Y:S01]  /*02c0*/  LDG.E R8, desc[UR6][R4.64+0x1c] ;  /* 0x00001c0604087981 */ /* 0x000162000c1e1900 */
[----:B------:R-:W-:-:S04]  /*02d0*/  IADD3 R12, PT, PT, R12, 0x10, RZ ;  /* 0x000000100c0c7810 */ /* 0x000fc80007ffe0ff */
[----:B------:R-:W-:Y:S02]  /*02e0*/  ISETP.NE.AND P1, PT, R12, RZ, PT ;  /* 0x000000ff0c00720c */ /* 0x000fe40003f25270 */
[----:B--2---:R-:W-:-:S04]  /*02f0*/  FMNMX3 R18, R6, R19, R18, !PT ;  /* 0x0000001306127276 */ /* 0x004fc80007800012 */
[----:B---3--:R-:W-:-:S04]  /*0300*/  FMNMX3 R18, R18, R21, R20, !PT ;  /* 0x0000001512127276 */ /* 0x008fc80007800014 */
[----:B----4-:R-:W-:-:S04]  /*0310*/  FMNMX3 R18, R18, R23, R22, !PT ;  /* 0x0000001712127276 */ /* 0x010fc80007800016 */
[----:B-----5:R-:W-:-:S04]  /*0320*/  FMNMX3 R18, R18, R25, R24, !PT ;  /* 0x0000001912127276 */ /* 0x020fc80007800018 */
[----:B------:R-:W-:-:S04]  /*0330*/  FMNMX3 R16, R18, R16, R17, !PT ;  /* 0x0000001012107276 */ /* 0x000fc80007800011 */
[----:B------:R-:W-:Y:S02]  /*0340*/  FMNMX3 R11, R16, R14, R11, !PT ;  /* 0x0000000e100b7276 */ /* 0x000fe4000780000b */
[----:B------:R-:W-:-:S04]  /*0350*/  IADD3 R14, P2, PT, R4, 0x40, RZ ;  /* 0x00000040040e7810 */ /* 0x000fc80007f5e0ff */
[----:B0-----:R-:W-:Y:S02]  /*0360*/  IADD3.X R5, PT, PT, RZ, R5, RZ, P2, !PT ;  /* 0x00000005ff057210 */ /* 0x001fe400017fe4ff */
[----:B------:R-:W-:-:S04]  /*0370*/  FMNMX3 R10, R11, R15, R10, !PT ;  /* 0x0000000f0b0a7276 */ /* 0x000fc8000780000a */
[----:B------:R-:W-:Y:S01]  /*0380*/  FMNMX3 R6, R10, R13, R8, !PT ;  /* 0x0000000d0a067276 */ /* 0x000fe20007800008 */
[----:B------:R-:W-:Y:S06]  /*0390*/  @P1 BRA `(.L_x_2) ;  /* 0xfffffffc00881947 */ /* 0x000fec000383ffff */
.L_x_1:
[----:B------:R-:W-:Y:S05]  /*03a0*/  @!P0 BRA `(.L_x_0) ;  /* 0x0000000000c08947 */ /* 0x000fea0003800000 */
[----:B------:R-:W0:Y:S01]  /*03b0*/  LDCU UR4, c[0x0][0x394] ;  /* 0x00007280ff0477ac */ /* 0x000e220008000800 */
[----:B------:R-:W-:Y:S01]  /*03c0*/  ISETP.GE.U32.AND P0, PT, R26, 0x8, PT ;  /* 0x000000081a00780c */ /* 0x000fe20003f06070 */
[----:B0-----:R-:W-:-:S04]  /*03d0*/  ULOP3.LUT UR5, UR4, 0x7, URZ, 0xc0, !UPT ;  /* 0x0000000704057892 */ /* 0x001fc8000f8ec0ff */
[----:B------:R-:W-:-:S08]  /*03e0*/  UISETP.NE.AND UP0, UPT, UR5, URZ, UPT ;  /* 0x000000ff0500728c */ /* 0x000fd0000bf05270 */
[----:B------:R-:W-:Y:S05]  /*03f0*/  @!P0 BRA `(.L_x_3) ;  /* 0x0000000000388947 */ /* 0x000fea0003800000 */
[----:B------:R-:W-:-:S05]  /*0400*/  IMAD.WIDE.U32 R4, R9, 0x4, R2 ;  /* 0x0000000409047825 */ /* 0x000fca00078e0002 */
[----:B------:R-:W2:Y:S04]  /*0410*/  LDG.E R11, desc[UR6][R4.64] ;  /* 0x00000006040b7981 */ /* 0x000ea8000c1e1900 */
[----:B------:R-:W2:Y:S04]  /*0420*/  LDG.E R8, desc[UR6][R4.64+0x4] ;  /* 0x0000040604087981 */ /* 0x000ea8000c1e1900 */
[----:B------:R-:W3:Y:S04]  /*0430*/  LDG.E R13, desc[UR6][R4.64+0x8] ;  /* 0x00000806040d7981 */ /* 0x000ee8000c1e1900 */
[----:B------:R-:W3:Y:S04]  /*0440*/  LDG.E R10, desc[UR6][R4.64+0xc] ;  /* 0x00000c06040a7981 */ /* 0x000ee8000c1e1900 */
[----:B------:R-:W4:Y:S04]  /*0450*/  LDG.E R15, desc[UR6][R4.64+0x10] ;  /* 0x00001006040f7981 */ /* 0x000f28000c1e1900 */
[----:B------:R-:W4:Y:S04]  /*0460*/  LDG.E R12, desc[UR6][R4.64+0x14] ;  /* 0x00001406040c7981 */ /* 0x000f28000c1e1900 */
[----:B------:R-:W5:Y:S04]  /*0470*/  LDG.E R17, desc[UR6][R4.64+0x18] ;  /* 0x0000180604117981 */ /* 0x000f68000c1e1900 */
[----:B------:R-:W5:Y:S01]  /*0480*/  LDG.E R14, desc[UR6][R4.64+0x1c] ;  /* 0x00001c06040e7981 */ /* 0x000f62000c1e1900 */
[----:B------:R-:W-:-:S02]  /*0490*/  IADD3 R9, PT, PT, R9, 0x8, RZ ;  /* 0x0000000809097810 */ /* 0x000fc40007ffe0ff */
[----:B--2---:R-:W-:-:S04]  /*04a0*/  FMNMX3 R8, R6, R11, R8, !PT ;  /* 0x0000000b06087276 */ /* 0x004fc80007800008 */
[----:B---3--:R-:W-:-:S04]  /*04b0*/  FMNMX3 R8, R8, R13, R10, !PT ;  /* 0x0000000d08087276 */ /* 0x008fc8000780000a */
[----:B----4-:R-:W-:-:S04]  /*04c0*/  FMNMX3 R8, R8, R15, R12, !PT ;  /* 0x0000000f08087276 */ /* 0x010fc8000780000c */
[----:B-----5:R-:W-:-:S07]  /*04d0*/  FMNMX3 R6, R8, R17, R14, !PT ;  /* 0x0000001108067276 */ /* 0x020fce000780000e */
.L_x_3:
[----:B------:R-:W-:Y:S05]  /*04e0*/  BRA.U !UP0, `(.L_x_0) ;  /* 0x0000000108707547 */ /* 0x000fea000b800000 */
[----:B------:R-:W-:Y:S02]  /*04f0*/  UISETP.GE.U32.AND UP0, UPT, UR5, 0x4, UPT ;  /* 0x000000040500788c */ /* 0x000fe4000bf06070 */
[----:B------:R-:W-:-:S04]  /*0500*/  ULOP3.LUT UR4, UR4, 0x3, URZ, 0xc0, !UPT ;  /* 0x0000000304047892 */ /* 0x000fc8000f8ec0ff */
[----:B------:R-:W-:-:S03]  /*0510*/  UISETP.NE.AND UP1, UPT, UR4, URZ, UPT ;  /* 0x000000ff0400728c */ /* 0x000fc6000bf25270 */
[----:B------:R-:W-:Y:S08]  /*0520*/  BRA.U !UP0, `(.L_x_4) ;  /* 0x0000000108207547 */ /* 0x000ff0000b800000 */
[----:B------:R-:W-:-:S05]  /*0530*/  IMAD.WIDE.U32 R4, R9, 0x4, R2 ;  /* 0x0000000409047825 */ /* 0x000fca00078e0002 */
[----:B------:R-:W2:Y:S04]  /*0540*/  LDG.E R11, desc[UR6][R4.64] ;  /* 0x00000006040b7981 */ /* 0x000ea8000c1e1900 */
[----:B------:R-:W2:Y:S04]  /*0550*/  LDG.E R8, desc[UR6][R4.64+0x4] ;  /* 0x0000040604087981 */ /* 0x000ea8000c1e1900 */
[----:B------:R-:W3:Y:S04]  /*0560*/  LDG.E R13, desc[UR6][R4.64+0x8] ;  /* 0x00000806040d7981 */ /* 0x000ee8000c1e1900 */
[----:B------:R-:W3:Y:S01]  /*0570*/  LDG.E R10, desc[UR6][R4.64+0xc] ;  /* 0x00000c06040a7981 */ /* 0x000ee2000c1e1900 */
[----:B------:R-:W-:-:S02]  /*0580*/  IADD3 R9, PT, PT, R9, 0x4, RZ ;  /* 0x0000000409097810 */ /* 0x000fc40007ffe0ff */
[----:B--2---:R-:W-:-:S04]  /*0590*/  FMNMX3 R6, R6, R11, R8, !PT ;  /* 0x0000000b06067276 */ /* 0x004fc80007800008 */
[----:B---3--:R-:W-:-:S07]  /*05a0*/  FMNMX3 R6, R6, R13, R10, !PT ;  /* 0x0000000d06067276 */ /* 0x008fce000780000a */
.L_x_4:
[----:B------:R-:W-:Y:S05]  /*05b0*/  BRA.U !UP1, `(.L_x_0) ;  /* 0x00000001093c7547 */ /* 0x000fea000b800000 */
[----:B------:R-:W0:Y:S01]  /*05c0*/  LDCU.64 UR8, c[0x0][0x380] ;  /* 0x00007000ff0877ac */ /* 0x000e220008000a00 */
[C---:B------:R-:W-:Y:S02]  /*05d0*/  SHF.L.U64.HI R5, R7.reuse, 0x2, R0 ;  /* 0x0000000207057819 */ /* 0x040fe40000010200 */
[----:B------:R-:W-:Y:S01]  /*05e0*/  SHF.L.U32 R4, R7, 0x2, RZ ;  /* 0x0000000207047819 */ /* 0x000fe200000006ff */
[----:B------:R-:W-:-:S04]  /*05f0*/  UIADD3 UR4, UPT, UPT, -UR4, URZ, URZ ;  /* 0x000000ff04047290 */ /* 0x000fc8000fffe1ff */
[----:B------:R-:W-:-:S03]  /*0600*/  IMAD.WIDE.U32 R4, R9, 0x4, R4 ;  /* 0x0000000409047825 */ /* 0x000fc600078e0004 */
[----:B0-----:R-:W-:-:S04]  /*0610*/  IADD3 R4, P0, PT, R4, UR8, RZ ;  /* 0x0000000804047c10 */ /* 0x001fc8000ff1e0ff */
[----:B------:R-:W-:-:S09]  /*0620*/  IADD3.X R9, PT, PT, R5, UR9, RZ, P0, !PT ;  /* 0x0000000905097c10 */ /* 0x000fd200087fe4ff */
.L_x_5:
[----:B------:R-:W-:-:S06]  /*0630*/  MOV R5, R9 ;  /* 0x0000000900057202 */ /* 0x000fcc0000000f00 */
[----:B------:R0:W2:Y:S01]  /*0640*/  LDG.E R5, desc[UR6][R4.64] ;  /* 0x0000000604057981 */ /* 0x0000a2000c1e1900 */
[----:B------:R-:W-:-:S04]  /*0650*/  UIADD3 UR4, UPT, UPT, UR4, 0x1, URZ ;  /* 0x0000000104047890 */ /* 0x000fc8000fffe0ff */
[----:B------:R-:W-:Y:S01]  /*0660*/  UISETP.NE.AND UP0, UPT, UR4, URZ, UPT ;  /* 0x000000ff0400728c */ /* 0x000fe2000bf05270 */
[----:B0-----:R-:W-:-:S04]  /*0670*/  IADD3 R4, P0, PT, R4, 0x4, RZ ;  /* 0x0000000404047810 */ /* 0x001fc80007f1e0ff */
[----:B------:R-:W-:Y:S02]  /*0680*/  IADD3.X R9, PT, PT, RZ, R9, RZ, P0, !PT ;  /* 0x00000009ff097210 */ /* 0x000fe400007fe4ff */
[----:B--2---:R-:W-:Y:S02]  /*0690*/  FMNMX R6, R5, R6, !PT ;  /* 0x0000000605067209 */ /* 0x004fe40007800000 */
[----:B------:R-:W-:Y:S05]  /*06a0*/  BRA.U UP0, `(.L_x_5) ;  /* 0xfffffffd00e07547 */ /* 0x000fea000b83ffff */
.L_x_0:
[----:B------:R-:W0:Y:S01]  /*06b0*/  LDC R8, c[0x0][0x394] ;  /* 0x0000e500ff087b82 */ /* 0x000e220000000800 */
[----:B------:R-:W-:Y:S01]  /*06c0*/  HFMA2 R14, -RZ, RZ, 0, 0 ;  /* 0x00000000ff0e7431 */ /* 0x000fe200000001ff */
[----:B0-----:R-:W-:-:S13]  /*06d0*/  ISETP.GE.AND P0, PT, R8, 0x1, PT ;  /* 0x000000010800780c */ /* 0x001fda0003f06270 */
[----:B------:R-:W-:Y:S05]  /*06e0*/  @!P0 BRA `(.L_x_6) ;  /* 0x0000000c00048947 */ /* 0x000fea0003800000 */
[C---:B------:R-:W-:Y:S02]  /*06f0*/  ISETP.GE.U32.AND P1, PT, R8.reuse, 0x8, PT ;  /* 0x000000080800780c */ /* 0x040fe40003f26070 */
[----:B------:R-:W-:Y:S02]  /*0700*/  LOP3.LUT R24, R8, 0x7, RZ, 0xc0, !PT ;  /* 0x0000000708187812 */ /* 0x000fe400078ec0ff */
[----:B------:R-:W-:Y:S02]  /*0710*/  MOV R14, RZ ;  /* 0x000000ff000e7202 */ /* 0x000fe40000000f00 */
[----:B------:R-:W-:Y:S02]  /*0720*/  ISETP.NE.AND P0, PT, R24, RZ, PT ;  /* 0x000000ff1800720c */ /* 0x000fe40003f05270 */
[----:B------:R-:W-:-:S05]  /*0730*/  MOV R9, RZ ;  /* 0x000000ff00097202 */ /* 0x000fca0000000f00 */
[----:B------:R-:W-:Y:S06]  /*0740*/  @!P1 BRA `(.L_x_7) ;  /* 0x00000004007c9947 */ /* 0x000fec0003800000 */
[----:B------:R-:W0:Y:S01]  /*0750*/  LDC.64 R4, c[0x0][0x380] ;  /* 0x0000e000ff047b82 */ /* 0x000e220000000a00 */
[----:B------:R-:W-:Y:S02]  /*0760*/  LOP3.LUT R9, R8, 0x7ffffff8, RZ, 0xc0, !PT ;  /* 0x7ffffff808097812 */ /* 0x000fe400078ec0ff */
[----:B------:R-:W-:Y:S02]  /*0770*/  MOV R14, RZ ;  /* 0x000000ff000e7202 */ /* 0x000fe40000000f00 */
[----:B------:R-:W-:Y:S02]  /*0780*/  IADD3 R10, PT, PT, -R9, RZ, RZ ;  /* 0x000000ff090a7210 */ /* 0x000fe40007ffe1ff */
[----:B0-----:R-:W-:-:S04]  /*0790*/  LEA R4, P2, R7, R4, 0x2 ;  /* 0x0000000407047211 */ /* 0x001fc800078410ff */
[----:B------:R-:W-:Y:S02]  /*07a0*/  IADD3 R4, P1, PT, R4, 0x10, RZ ;  /* 0x0000001004047810 */ /* 0x000fe40007f3e0ff */
[----:B------:R-:W-:-:S04]  /*07b0*/  LEA.HI.X R5, R7, R5, R0, 0x2, P2 ;  /* 0x0000000507057211 */ /* 0x000fc800010f1400 */
[----:B------:R-:W-:-:S07]  /*07c0*/  IADD3.X R5, PT, PT, RZ, R5, RZ, P1, !PT ;  /* 0x00000005ff057210 */ /* 0x000fce0000ffe4ff */
.L_x_8:
[----:B------:R-:W2:Y:S04]  /*07d0*/  LDG.E R25, desc[UR6][R4.64+-0x10] ;  /* 0xfffff00604197981 */ /* 0x000ea8000c1e1900 */
[----:B------:R-:W3:Y:S04]  /*07e0*/  LDG.E R27, desc[UR6][R4.64+-0xc] ;  /* 0xfffff406041b7981 */ /* 0x000ee8000c1e1900 */
[----:B------:R-:W4:Y:S04]  /*07f0*/  LDG.E R23, desc[UR6][R4.64+-0x8] ;  /* 0xfffff80604177981 */ /* 0x000f28000c1e1900 */
[----:B------:R-:W5:Y:S04]  /*0800*/  LDG.E R21, desc[UR6][R4.64+-0x4] ;  /* 0xfffffc0604157981 */ /* 0x000f68000c1e1900 */
[----:B------:R-:W4:Y:S04]  /*0810*/  LDG.E R17, desc[UR6][R4.64] ;  /* 0x0000000604117981 */ /* 0x000f28000c1e1900 */
[----:B------:R-:W5:Y:S04]  /*0820*/  LDG.E R19, desc[UR6][R4.64+0x4] ;  /* 0x0000040604137981 */ /* 0x000f68000c1e1900 */
[----:B------:R-:W5:Y:S04]  /*0830*/  LDG.E R15, desc[UR6][R4.64+0x8] ;  /* 0x00000806040f7981 */ /* 0x000f68000c1e1900 */
[----:B------:R0:W5:Y:S01]  /*0840*/  LDG.E R13, desc[UR6][R4.64+0xc] ;  /* 0x00000c06040d7981 */ /* 0x000162000c1e1900 */
[----:B------:R-:W-:Y:S01]  /*0850*/  HFMA2 R11, -RZ, RZ, 0.96630859375, -0.0022525787353515625 ;  /* 0x3bbb989dff0b7431 */ /* 0x000fe200000001ff */
[----:B------:R-:W-:-:S02]  /*0860*/  MOV R12, 0x437c0000 ;  /* 0x437c0000000c7802 */ /* 0x000fc40000000f00 */
[----:B------:R-:W-:-:S04]  /*0870*/  IADD3 R10, PT, PT, R10, 0x8, RZ ;  /* 0x000000080a0a7810 */ /* 0x000fc80007ffe0ff */
[----:B------:R-:W-:Y:S02]  /*0880*/  ISETP.NE.AND P1, PT, R10, RZ, PT ;  /* 0x000000ff0a00720c */ /* 0x000fe40003f25270 */
[----:B0-----:R-:W-:-:S04]  /*0890*/  IADD3 R4, P2, PT, R4, 0x20, RZ ;  /* 0x0000002004047810 */ /* 0x001fc80007f5e0ff */
[----:B------:R-:W-:Y:S01]  /*08a0*/  IADD3.X R5, PT, PT, RZ, R5, RZ, P2, !PT ;  /* 0x00000005ff057210 */ /* 0x000fe200017fe4ff */
[----:B--2---:R-:W-:-:S04]  /*08b0*/  FADD R22, R25, -R6 ;  /* 0x8000000619167221 */ /* 0x004fc80000000000 */
[----:B------:R-:W-:Y:S01]  /*08c0*/  FFMA.SAT R25, R22, R11, 0.5 ;  /* 0x3f00000016197423 */ /* 0x000fe2000000200b */
[----:B---3--:R-:W-:-:S03]  /*08d0*/  FADD R20, R27, -R6 ;  /* 0x800000061b147221 */ /* 0x008fc60000000000 */
[----:B------:R-:W-:Y:S01]  /*08e0*/  FFMA.RM R18, R25, R12, 12582913 ;  /* 0x4b40000119127423 */ /* 0x000fe2000000400c */
[----:B------:R-:W-:-:S03]  /*08f0*/  FFMA.SAT R27, R20, R11, 0.5 ;  /* 0x3f000000141b7423 */ /* 0x000fc6000000200b */
[----:B------:R-:W-:Y:S01]  /*0900*/  FADD R25, R18, -12583039 ;  /* 0xcb40007f12197421 */ /* 0x000fe20000000000 */
[----:B------:R-:W-:-:S03]  /*0910*/  FFMA.RM R16, R27, R12, 12582913 ;  /* 0x4b4000011b107423 */ /* 0x000fc6000000400c */
[----:B------:R-:W-:Y:S01]  /*0920*/  FFMA R25, R22, 1.4426950216293334961, -R25 ;  /* 0x3fb8aa3b16197823 */ /* 0x000fe20000000819 */
[----:B----4-:R-:W-:-:S03]  /*0930*/  FADD R28, R17, -R6 ;  /* 0x80000006111c7221 */ /* 0x010fc60000000000 */
[----:B------:R-:W-:Y:S01]  /*0940*/  FFMA R27, R22, 1.925963033500011079e-08, R25 ;  /* 0x32a57060161b7823 */ /* 0x000fe20000000019 */
[C---:B------:R-:W-:Y:S01]  /*0950*/  FADD R25, R16.reuse, -12583039 ;  /* 0xcb40007f10197421 */ /* 0x040fe20000000000 */
[--C-:B-----5:R-:W-:Y:S01]  /*0960*/  FADD R22, R21, -R6.reuse ;  /* 0x8000000615167221 */ /* 0x120fe20000000000 */
[----:B------:R-:W-:Y:S01]  /*0970*/  SHF.L.U32 R21, R16, 0x17, RZ ;  /* 0x0000001710157819 */ /* 0x000fe200000006ff */
[--C-:B------:R-:W-:Y:S01]  /*0980*/  FADD R26, R19, -R6.reuse ;  /* 0x80000006131a7221 */ /* 0x100fe20000000000 */
[----:B------:R-:W-:Y:S01]  /*0990*/  FFMA R25, R20, 1.4426950216293334961, -R25 ;  /* 0x3fb8aa3b14197823 */ /* 0x000fe20000000819 */
[----:B------:R-:W0:Y:S01]  /*09a0*/  MUFU.EX2 R27, R27 ;  /* 0x0000001b001b7308 */ /* 0x000e220000000800 */
[----:B------:R-:W-:Y:S02]  /*09b0*/  FFMA.SAT R19, R28, R11, 0.5 ;  /* 0x3f0000001c137423 */ /* 0x000fe4000000200b */
[----:B------:R-:W-:Y:S01]  /*09c0*/  FFMA R25, R20, 1.925963033500011079e-08, R25 ;  /* 0x32a5706014197823 */ /* 0x000fe20000000019 */
[----:B------:R-:W-:Y:S01]  /*09d0*/  FADD R20, R23, -R6 ;  /* 0x8000000617147221 */ /* 0x000fe20000000000 */
[----:B------:R-:W-:-:S03]  /*09e0*/  SHF.L.U32 R23, R18, 0x17, RZ ;  /* 0x0000001712177819 */ /* 0x000fc600000006ff */
[----:B------:R-:W-:Y:S01]  /*09f0*/  FFMA.SAT R29, R20, R11, 0.5 ;  /* 0x3f000000141d7423 */ /* 0x000fe2000000200b */
[----:B------:R-:W1:Y:S01]  /*0a00*/  MUFU.EX2 R25, R25 ;  /* 0x0000001900197308 */ /* 0x000e620000000800 */
[----:B0-----:R-:W-:Y:S01]  /*0a10*/  FFMA R18, R23, R27, R14 ;  /* 0x0000001b17127223 */ /* 0x001fe2000000000e */
[----:B------:R-:W-:Y:S01]  /*0a20*/  FFMA.SAT R27, R22, R11, 0.5 ;  /* 0x3f000000161b7423 */ /* 0x000fe2000000200b */
[----:B------:R-:W-:-:S03]  /*0a30*/  FFMA.RM R14, R29, R12, 12582913 ;  /* 0x4b4000011d0e7423 */ /* 0x000fc6000000400c */
[----:B------:R-:W-:Y:S01]  /*0a40*/  FFMA.RM R16, R27, R12, 12582913 ;  /* 0x4b4000011b107423 */ /* 0x000fe2000000400c */
[----:B------:R-:W-:-:S03]  /*0a50*/  FADD R23, R14, -12583039 ;  /* 0xcb40007f0e177421 */ /* 0x000fc60000000000 */
[----:B------:R-:W-:Y:S01]  /*0a60*/  FADD R17, R16, -12583039 ;  /* 0xcb40007f10117421 */ /* 0x000fe20000000000 */
[----:B-1----:R-:W-:Y:S01]  /*0a70*/  FFMA R18, R21, R25, R18 ;  /* 0x0000001915127223 */ /* 0x002fe20000000012 */
[-C--:B------:R-:W-:Y:S01]  /*0a80*/  FFMA.SAT R21, R26, R11.reuse, 0.5 ;  /* 0x3f0000001a157423 */ /* 0x080fe2000000200b */
[----:B------:R-:W-:Y:S01]  /*0a90*/  FFMA R23, R20, 1.4426950216293334961, -R23 ;  /* 0x3fb8aa3b14177823 */ /* 0x000fe20000000817 */
[----:B------:R-:W-:Y:S01]  /*0aa0*/  FFMA R25, R22, 1.4426950216293334961, -R17 ;  /* 0x3fb8aa3b16197823 */ /* 0x000fe20000000811 */
[-C--:B------:R-:W-:Y:S01]  /*0ab0*/  FFMA.RM R17, R19, R12.reuse, 12582913 ;  /* 0x4b40000113117423 */ /* 0x080fe2000000400c */
[----:B------:R-:W-:Y:S01]  /*0ac0*/  FFMA.RM R19, R21, R12, 12582913 ;  /* 0x4b40000115137423 */ /* 0x000fe2000000400c */
[----:B------:R-:W-:Y:S01]  /*0ad0*/  FFMA R23, R20, 1.925963033500011079e-08, R23 ;  /* 0x32a5706014177823 */ /* 0x000fe20000000017 */
[----:B------:R-:W-:Y:S01]  /*0ae0*/  FFMA R25, R22, 1.925963033500011079e-08, R25 ;  /* 0x32a5706016197823 */ /* 0x000fe20000000019 */
[----:B------:R-:W-:Y:S01]  /*0af0*/  FADD R21, R17, -12583039 ;  /* 0xcb40007f11157421 */ /* 0x000fe20000000000 */
[----:B------:R-:W-:Y:S01]  /*0b00*/  FADD R27, R19, -12583039 ;  /* 0xcb40007f131b7421 */ /* 0x000fe20000000000 */
[--C-:B------:R-:W-:Y:S01]  /*0b10*/  FADD R22, R13, -R6.reuse ;  /* 0x800000060d167221 */ /* 0x100fe20000000000 */
[----:B------:R-:W-:Y:S01]  /*0b20*/  SHF.L.U32 R19, R19, 0x17, RZ ;  /* 0x0000001713137819 */ /* 0x000fe200000006ff */
[----:B------:R-:W-:Y:S01]  /*0b30*/  FFMA R21, R28, 1.4426950216293334961, -R21 ;  /* 0x3fb8aa3b1c157823 */ /* 0x000fe20000000815 */
[----:B------:R-:W-:Y:S01]  /*0b40*/  FFMA R27, R26, 1.4426950216293334961, -R27 ;  /* 0x3fb8aa3b1a1b7823 */ /* 0x000fe2000000081b */
[----:B------:R-:W0:Y:S02]  /*0b50*/  MUFU.EX2 R23, R23 ;  /* 0x0000001700177308 */ /* 0x000e240000000800 */
[----:B------:R-:W-:Y:S01]  /*0b60*/  FFMA R20, R28, 1.925963033500011079e-08, R21 ;  /* 0x32a570601c147823 */ /* 0x000fe20000000015 */
[----:B------:R-:W-:Y:S01]  /*0b70*/  FFMA R21, R26, 1.925963033500011079e-08, R27 ;  /* 0x32a570601a157823 */ /* 0x000fe2000000001b */
[----:B------:R-:W-:Y:S01]  /*0b80*/  FADD R26, R15, -R6 ;  /* 0x800000060f1a7221 */ /* 0x000fe20000000000 */
[----:B------:R-:W-:-:S03]  /*0b90*/  FFMA.SAT R27, R22, R11, 0.5 ;  /* 0x3f000000161b7423 */ /* 0x000fc6000000200b */
[----:B------:R-:W-:Y:S01]  /*0ba0*/  FFMA.SAT R15, R26, R11, 0.5 ;  /* 0x3f0000001a0f7423 */ /* 0x000fe2000000200b */
[----:B------:R1:W2:Y:S03]  /*0bb0*/  MUFU.EX2 R13, R25 ;  /* 0x00000019000d7308 */ /* 0x0002a60000000800 */
[-C--:B------:R-:W-:Y:S01]  /*0bc0*/  FFMA.RM R11, R15, R12.reuse, 12582913 ;  /* 0x4b4000010f0b7423 */ /* 0x080fe2000000400c */
[----:B------:R-:W-:-:S03]  /*0bd0*/  FFMA.RM R12, R27, R12, 12582913 ;  /* 0x4b4000011b0c7423 */ /* 0x000fc6000000400c */
[----:B------:R-:W-:Y:S01]  /*0be0*/  FADD R15, R11, -12583039 ;  /* 0xcb40007f0b0f7421 */ /* 0x000fe20000000000 */
[----:B------:R-:W3:Y:S01]  /*0bf0*/  MUFU.EX2 R20, R20 ;  /* 0x0000001400147308 */ /* 0x000ee20000000800 */
[----:B-1----:R-:W-:Y:S02]  /*0c00*/  SHF.L.U32 R25, R16, 0x17, RZ ;  /* 0x0000001710197819 */ /* 0x002fe400000006ff */
[----:B------:R-:W-:Y:S01]  /*0c10*/  FFMA R15, R26, 1.4426950216293334961, -R15 ;  /* 0x3fb8aa3b1a0f7823 */ /* 0x000fe2000000080f */
[----:B------:R-:W-:-:S03]  /*0c20*/  SHF.L.U32 R16, R17, 0x17, RZ ;  /* 0x0000001711107819 */ /* 0x000fc600000006ff */
[----:B------:R-:W-:Y:S01]  /*0c30*/  FFMA R26, R26, 1.925963033500011079e-08, R15 ;  /* 0x32a570601a1a7823 */ /* 0x000fe2000000000f */
[----:B------:R-:W-:Y:S01]  /*0c40*/  FADD R15, R12, -12583039 ;  /* 0xcb40007f0c0f7421 */ /* 0x000fe20000000000 */
[----:B------:R-:W1:Y:S03]  /*0c50*/  MUFU.EX2 R21, R21 ;  /* 0x0000001500157308 */ /* 0x000e660000000800 */
[----:B------:R-:W-:Y:S01]  /*0c60*/  FFMA R27, R22, 1.4426950216293334961, -R15 ;  /* 0x3fb8aa3b161b7823 */ /* 0x000fe2000000080f */
[----:B------:R-:W-:-:S03]  /*0c70*/  SHF.L.U32 R15, R14, 0x17, RZ ;  /* 0x000000170e0f7819 */ /* 0x000fc600000006ff */
[----:B------:R-:W-:Y:S01]  /*0c80*/  FFMA R27, R22, 1.925963033500011079e-08, R27 ;  /* 0x32a57060161b7823 */ /* 0x000fe2000000001b */
[----:B------:R-:W4:Y:S01]  /*0c90*/  MUFU.EX2 R14, R26 ;  /* 0x0000001a000e7308 */ /* 0x000f220000000800 */
[----:B0-----:R-:W-:-:S04]  /*0ca0*/  FFMA R18, R15, R23, R18 ;  /* 0x000000170f127223 */ /* 0x001fc80000000012 */
[----:B--2---:R-:W-:Y:S01]  /*0cb0*/  FFMA R13, R25, R13, R18 ;  /* 0x0000000d190d7223 */ /* 0x004fe20000000012 */
[----:B------:R-:W-:Y:S02]  /*0cc0*/  SHF.L.U32 R18, R11, 0x17, RZ ;  /* 0x000000170b127819 */ /* 0x000fe400000006ff */
[----:B------:R-:W0:Y:S01]  /*0cd0*/  MUFU.EX2 R15, R27 ;  /* 0x0000001b000f7308 */ /* 0x000e220000000800 */
[----:B---3--:R-:W-:Y:S01]  /*0ce0*/  FFMA R16, R16, R20, R13 ;  /* 0x0000001410107223 */ /* 0x008fe2000000000d */
[----:B------:R-:W-:-:S03]  /*0cf0*/  SHF.L.U32 R11, R12, 0x17, RZ ;  /* 0x000000170c0b7819 */ /* 0x000fc600000006ff */
[----:B-1----:R-:W-:-:S04]  /*0d00*/  FFMA R19, R19, R21, R16 ;  /* 0x0000001513137223 */ /* 0x002fc80000000010 */
[----:B----4-:R-:W-:-:S04]  /*0d10*/  FFMA R14, R18, R14, R19 ;  /* 0x0000000e120e7223 */ /* 0x010fc80000000013 */
[----:B0-----:R-:W-:Y:S01]  /*0d20*/  FFMA R14, R11, R15, R14 ;  /* 0x0000000f0b0e7223 */ /* 0x001fe2000000000e */
[----:B------:R-:W-:Y:S06]  /*0d30*/  @P1 BRA `(.L_x_8) ;  /* 0xfffffff800a41947 */ /* 0x000fec000383ffff */
.L_x_7:
[----:B------:R-:W-:Y:S05]  /*0d40*/  @!P0 BRA `(.L_x_6) ;  /* 0x00000004006c8947 */ /* 0x000fea0003800000 */
[----:B------:R-:W-:Y:S02]  /*0d50*/  ISETP.GE.U32.AND P0, PT, R24, 0x4, PT ;  /* 0x000000041800780c */ /* 0x000fe40003f06070 */
[----:B------:R-:W-:-:S04]  /*0d60*/  LOP3.LUT R18, R8, 0x3, RZ, 0xc0, !PT ;  /* 0x0000000308127812 */ /* 0x000fc800078ec0ff */
[----:B------:R-:W-:-:S07]  /*0d70*/  ISETP.NE.AND P1, PT, R18, RZ, PT ;  /* 0x000000ff1200720c */ /* 0x000fce0003f25270 */
[----:B------:R-:W-:Y:S06]  /*0d80*/  @!P0 BRA `(.L_x_9) ;  /* 0x0000000000b08947 */ /* 0x000fec0003800000 */
[----:B------:R-:W-:-:S05]  /*0d90*/  IMAD.WIDE.U32 R16, R9, 0x4, R2 ;  /* 0x0000000409107825 */ /* 0x000fca00078e0002 */
[----:B------:R-:W2:Y:S04]  /*0da0*/  LDG.E R5, desc[UR6][R16.64] ;  /* 0x0000000610057981 */ /* 0x000ea8000c1e1900 */
[----:B------:R-:W3:Y:S04]  /*0db0*/  LDG.E R15, desc[UR6][R16.64+0x4] ;  /* 0x00000406100f7981 */ /* 0x000ee8000c1e1900 */
[----:B------:R-:W4:Y:S04]  /*0dc0*/  LDG.E R13, desc[UR6][R16.64+0x8] ;  /* 0x00000806100d7981 */ /* 0x000f28000c1e1900 */
[----:B------:R-:W5:Y:S01]  /*0dd0*/  LDG.E R23, desc[UR6][R16.64+0xc] ;  /* 0x00000c0610177981 */ /* 0x000f62000c1e1900 */
[----:B------:R-:W-:Y:S01]  /*0de0*/  HFMA2 R10, -RZ, RZ, 0.96630859375, -0.0022525787353515625 ;  /* 0x3bbb989dff0a7431 */ /* 0x000fe200000001ff */
[----:B------:R-:W-:-:S02]  /*0df0*/  MOV R4, 0x437c0000 ;  /* 0x437c000000047802 */ /* 0x000fc40000000f00 */
[----:B------:R-:W-:Y:S01]  /*0e00*/  IADD3 R9, PT, PT, R9, 0x4, RZ ;  /* 0x0000000409097810 */ /* 0x000fe20007ffe0ff */
[----:B--2---:R-:W-:-:S04]  /*0e10*/  FADD R19, R5, -R6 ;  /* 0x8000000605137221 */ /* 0x004fc80000000000 */
[----:B------:R-:W-:Y:S01]  /*0e20*/  FFMA.SAT R5, R19, R10, 0.5 ;  /* 0x3f00000013057423 */ /* 0x000fe2000000200a */
[----:B---3--:R-:W-:-:S03]  /*0e30*/  FADD R15, R15, -R6 ;  /* 0x800000060f0f7221 */ /* 0x008fc60000000000 */
[----:B------:R-:W-:Y:S01]  /*0e40*/  FFMA.RM R5, R5, R4, 12582913 ;  /* 0x4b40000105057423 */ /* 0x000fe20000004004 */
[--C-:B----4-:R-:W-:Y:S01]  /*0e50*/  FADD R13, R13, -R6.reuse ;  /* 0x800000060d0d7221 */ /* 0x110fe20000000000 */
[-C--:B------:R-:W-:Y:S02]  /*0e60*/  FFMA.SAT R11, R15, R10.reuse, 0.5 ;  /* 0x3f0000000f0b7423 */ /* 0x080fe4000000200a */
[----:B------:R-:W-:Y:S01]  /*0e70*/  FADD R12, R5, -12583039 ;  /* 0xcb40007f050c7421 */ /* 0x000fe20000000000 */
[----:B------:R-:W-:Y:S01]  /*0e80*/  FFMA.SAT R21, R13, R10, 0.5 ;  /* 0x3f0000000d157423 */ /* 0x000fe2000000200a */
[----:B------:R-:W-:Y:S01]  /*0e90*/  FFMA.RM R11, R11, R4, 12582913 ;  /* 0x4b4000010b0b7423 */ /* 0x000fe20000004004 */
[----:B-----5:R-:W-:Y:S01]  /*0ea0*/  FADD R17, R23, -R6 ;  /* 0x8000000617117221 */ /* 0x020fe20000000000 */
[----:B------:R-:W-:Y:S01]  /*0eb0*/  FFMA R12, R19, 1.4426950216293334961, -R12 ;  /* 0x3fb8aa3b130c7823 */ /* 0x000fe2000000080c */
[----:B------:R-:W-:Y:S01]  /*0ec0*/  SHF.L.U32 R5, R5, 0x17, RZ ;  /* 0x0000001705057819 */ /* 0x000fe200000006ff */
[----:B------:R-:W-:-:S02]  /*0ed0*/  FADD R16, R11, -12583039 ;  /* 0xcb40007f0b107421 */ /* 0x000fc40000000000 */
[----:B------:R-:W-:Y:S01]  /*0ee0*/  FFMA R19, R19, 1.925963033500011079e-08, R12 ;  /* 0x32a5706013137823 */ /* 0x000fe2000000000c */
[----:B------:R-:W-:Y:S01]  /*0ef0*/  FFMA.RM R12, R21, R4, 12582913 ;  /* 0x4b400001150c7423 */ /* 0x000fe20000004004 */
[----:B------:R-:W-:Y:S01]  /*0f00*/  FFMA.SAT R21, R17, R10, 0.5 ;  /* 0x3f00000011157423 */ /* 0x000fe2000000200a */
[----:B------:R-:W-:Y:S02]  /*0f10*/  FFMA R16, R15, 1.4426950216293334961, -R16 ;  /* 0x3fb8aa3b0f107823 */ /* 0x000fe40000000810 */
[----:B------:R-:W-:Y:S01]  /*0f20*/  FADD R10, R12, -12583039 ;  /* 0xcb40007f0c0a7421 */ /* 0x000fe20000000000 */
[----:B------:R-:W-:Y:S01]  /*0f30*/  FFMA.RM R4, R21, R4, 12582913 ;  /* 0x4b40000115047423 */ /* 0x000fe20000004004 */
[----:B------:R-:W-:Y:S01]  /*0f40*/  FFMA R16, R15, 1.925963033500011079e-08, R16 ;  /* 0x32a570600f107823 */ /* 0x000fe20000000010 */
[----:B------:R-:W0:Y:S01]  /*0f50*/  MUFU.EX2 R19, R19 ;  /* 0x0000001300137308 */ /* 0x000e220000000800 */
[----:B------:R-:W-:Y:S01]  /*0f60*/  FFMA R10, R13, 1.4426950216293334961, -R10 ;  /* 0x3fb8aa3b0d0a7823 */ /* 0x000fe2000000080a */
[----:B------:R-:W-:Y:S01]  /*0f70*/  FADD R20, R4, -12583039 ;  /* 0xcb40007f04147421 */ /* 0x000fe20000000000 */
[----:B------:R-:W-:-:S02]  /*0f80*/  SHF.L.U32 R12, R12, 0x17, RZ ;  /* 0x000000170c0c7819 */ /* 0x000fc400000006ff */
[----:B------:R-:W-:Y:S01]  /*0f90*/  FFMA R13, R13, 1.925963033500011079e-08, R10 ;  /* 0x32a570600d0d7823 */ /* 0x000fe2000000000a */
[----:B------:R-:W-:Y:S01]  /*0fa0*/  FFMA R20, R17, 1.4426950216293334961, -R20 ;  /* 0x3fb8aa3b11147823 */ /* 0x000fe20000000814 */
[----:B------:R-:W-:Y:S01]  /*0fb0*/  SHF.L.U32 R10, R11, 0x17, RZ ;  /* 0x000000170b0a7819 */ /* 0x000fe200000006ff */
[----:B------:R-:W1:Y:S01]  /*0fc0*/  MUFU.EX2 R16, R16 ;  /* 0x0000001000107308 */ /* 0x000e620000000800 */
[----:B------:R-:W-:Y:S01]  /*0fd0*/  SHF.L.U32 R4, R4, 0x17, RZ ;  /* 0x0000001704047819 */ /* 0x000fe200000006ff */
[----:B------:R-:W-:-:S06]  /*0fe0*/  FFMA R20, R17, 1.925963033500011079e-08, R20 ;  /* 0x32a5706011147823 */ /* 0x000fcc0000000014 */
[----:B------:R-:W2:Y:S01]  /*0ff0*/  MUFU.EX2 R13, R13 ;  /* 0x0000000d000d7308 */ /* 0x000ea20000000800 */
[----:B0-----:R-:W-:-:S07]  /*1000*/  FFMA R5, R5, R19, R14 ;  /* 0x0000001305057223 */ /* 0x001fce000000000e */
[----:B------:R-:W0:Y:S01]  /*1010*/  MUFU.EX2 R20, R20 ;  /* 0x0000001400147308 */ /* 0x000e220000000800 */
[----:B-1----:R-:W-:-:S04]  /*1020*/  FFMA R5, R10, R16, R5 ;  /* 0x000000100a057223 */ /* 0x002fc80000000005 */
[----:B--2---:R-:W-:-:S04]  /*1030*/  FFMA R5, R12, R13, R5 ;  /* 0x0000000d0c057223 */ /* 0x004fc80000000005 */
[----:B0-----:R-:W-:-:S07]  /*1040*/  FFMA R14, R4, R20, R5 ;  /* 0x00000014040e7223 */ /* 0x001fce0000000005 */
.L_x_9:
[----:B------:R-:W-:Y:S05]  /*1050*/  @!P1 BRA `(.L_x_6) ;  /* 0x0000000000a89947 */ /* 0x000fea0003800000 */
[----:B------:R-:W-:Y:S02]  /*1060*/  ISETP.NE.AND P0, PT, R18, 0x1, PT ;  /* 0x000000011200780c */ /* 0x000fe40003f05270 */
[----:B------:R-:W-:-:S04]  /*1070*/  LOP3.LUT R4, R8, 0x1, RZ, 0xc0, !PT ;  /* 0x0000000108047812 */ /* 0x000fc800078ec0ff */
[----:B------:R-:W-:-:S07]  /*1080*/  ISETP.NE.U32.AND P1, PT, R4, 0x1, PT ;  /* 0x000000010400780c */ /* 0x000fce0003f25070 */
[----:B------:R-:W-:Y:S06]  /*1090*/  @!P0 BRA `(.L_x_10) ;  /* 0x0000000000608947 */ /* 0x000fec0003800000 */
[----:B------:R-:W-:-:S05]  /*10a0*/  IMAD.WIDE.U32 R4, R9, 0x4, R2 ;  /* 0x0000000409047825 */ /* 0x000fca00078e0002 */
[----:B------:R-:W2:Y:S04]  /*10b0*/  LDG.E R11, desc[UR6][R4.64] ;  /* 0x00000006040b7981 */ /* 0x000ea8000c1e1900 */
[----:B------:R-:W3:Y:S01]  /*10c0*/  LDG.E R15, desc[UR6][R4.64+0x4] ;  /* 0x00000406040f7981 */ /* 0x000ee2000c1e1900 */
[----:B------:R-:W-:Y:S01]  /*10d0*/  HFMA2 R10, -RZ, RZ, 0.96630859375, -0.0022525787353515625 ;  /* 0x3bbb989dff0a7431 */ /* 0x000fe200000001ff */
[----:B------:R-:W-:Y:S02]  /*10e0*/  MOV R13, 0x437c0000 ;  /* 0x437c0000000d7802 */ /* 0x000fe40000000f00 */
[----:B------:R-:W-:Y:S01]  /*10f0*/  IADD3 R9, PT, PT, R9, 0x2, RZ ;  /* 0x0000000209097810 */ /* 0x000fe20007ffe0ff */
[----:B--2---:R-:W-:-:S04]  /*1100*/  FADD R11, R11, -R6 ;  /* 0x800000060b0b7221 */ /* 0x004fc80000000000 */
[----:B------:R-:W-:Y:S01]  /*1110*/  FFMA.SAT R12, R11, R10, 0.5 ;  /* 0x3f0000000b0c7423 */ /* 0x000fe2000000200a */
[----:B---3--:R-:W-:-:S03]  /*1120*/  FADD R15, R15, -R6 ;  /* 0x800000060f0f7221 */ /* 0x008fc60000000000 */
[----:B------:R-:W-:Y:S01]  /*1130*/  FFMA.RM R12, R12, R13, 12582913 ;  /* 0x4b4000010c0c7423 */ /* 0x000fe2000000400d */
[----:B------:R-:W-:-:S03]  /*1140*/  FFMA.SAT R16, R15, R10, 0.5 ;  /* 0x3f0000000f107423 */ /* 0x000fc6000000200a */
[----:B------:R-:W-:Y:S01]  /*1150*/  FADD R10, R12, -12583039 ;  /* 0xcb40007f0c0a7421 */ /* 0x000fe20000000000 */
[----:B------:R-:W-:Y:S01]  /*1160*/  FFMA.RM R16, R16, R13, 12582913 ;  /* 0x4b40000110107423 */ /* 0x000fe2000000400d */
[----:B------:R-:W-:Y:S02]  /*1170*/  SHF.L.U32 R5, R12, 0x17, RZ ;  /* 0x000000170c057819 */ /* 0x000fe400000006ff */
[C---:B------:R-:W-:Y:S01]  /*1180*/  FFMA R10, R11.reuse, 1.4426950216293334961, -R10 ;  /* 0x3fb8aa3b0b0a7823 */ /* 0x040fe2000000080a */
[C---:B------:R-:W-:Y:S01]  /*1190*/  FADD R4, R16.reuse, -12583039 ;  /* 0xcb40007f10047421 */ /* 0x040fe20000000000 */
[----:B------:R-:W-:Y:S02]  /*11a0*/  SHF.L.U32 R16, R16, 0x17, RZ ;  /* 0x0000001710107819 */ /* 0x000fe400000006ff */
[----:B------:R-:W-:Y:S01]  /*11b0*/  FFMA R10, R11, 1.925963033500011079e-08, R10 ;  /* 0x32a570600b0a7823 */ /* 0x000fe2000000000a */
[----:B------:R-:W-:-:S04]  /*11c0*/  FFMA R4, R15, 1.4426950216293334961, -R4 ;  /* 0x3fb8aa3b0f047823 */ /* 0x000fc80000000804 */
[----:B------:R-:W-:Y:S01]  /*11d0*/  FFMA R4, R15, 1.925963033500011079e-08, R4 ;  /* 0x32a570600f047823 */ /* 0x000fe20000000004 */
[----:B------:R-:W0:Y:S08]  /*11e0*/  MUFU.EX2 R10, R10 ;  /* 0x0000000a000a7308 */ /* 0x000e300000000800 */
[----:B------:R-:W1:Y:S01]  /*11f0*/  MUFU.EX2 R4, R4 ;  /* 0x0000000400047308 */ /* 0x000e620000000800 */
[----:B0-----:R-:W-:-:S04]  /*1200*/  FFMA R5, R5, R10, R14 ;  /* 0x0000000a05057223 */ /* 0x001fc8000000000e */
[----:B-1----:R-:W-:-:S07]  /*1210*/  FFMA R14, R16, R4, R5 ;  /* 0x00000004100e7223 */ /* 0x002fce0000000005 */
.L_x_10:
[----:B------:R-:W-:Y:S05]  /*1220*/  @P1 BRA `(.L_x_6) ;  /* 0x0000000000341947 */ /* 0x000fea0003800000 */
[----:B------:R-:W-:-:S06]  /*1230*/  IMAD.WIDE.U32 R4, R9, 0x4, R2 ;  /* 0x0000000409047825 */ /* 0x000fcc00078e0002 */
[----:B------:R-:W2:Y:S01]  /*1240*/  LDG.E R5, desc[UR6][R4.64] ;  /* 0x0000000604057981 */ /* 0x000ea2000c1e1900 */
[----:B------:R-:W-:Y:S01]  /*1250*/  HFMA2 R10, -RZ, RZ, 0.96630859375, -0.0022525787353515625 ;  /* 0x3bbb989dff0a7431 */ /* 0x000fe200000001ff */
[----:B------:R-:W-:Y:S01]  /*1260*/  MOV R11, 0x437c0000 ;  /* 0x437c0000000b7802 */ /* 0x000fe20000000f00 */
[----:B--2---:R-:W-:-:S04]  /*1270*/  FADD R9, R5, -R6 ;  /* 0x8000000605097221 */ /* 0x004fc80000000000 */
[----:B------:R-:W-:-:S04]  /*1280*/  FFMA.SAT R10, R9, R10, 0.5 ;  /* 0x3f000000090a7423 */ /* 0x000fc8000000200a */
[----:B------:R-:W-:-:S04]  /*1290*/  FFMA.RM R10, R10, R11, 12582913 ;  /* 0x4b4000010a0a7423 */ /* 0x000fc8000000400b */
[----:B------:R-:W-:-:S04]  /*12a0*/  FADD R12, R10, -12583039 ;  /* 0xcb40007f0a0c7421 */ /* 0x000fc80000000000 */
[----:B------:R-:W-:-:S04]  /*12b0*/  FFMA R12, R9, 1.4426950216293334961, -R12 ;  /* 0x3fb8aa3b090c7823 */ /* 0x000fc8000000080c */
[----:B------:R-:W-:Y:S01]  /*12c0*/  FFMA R12, R9, 1.925963033500011079e-08, R12 ;  /* 0x32a57060090c7823 */ /* 0x000fe2000000000c */
[----:B------:R-:W-:-:S05]  /*12d0*/  SHF.L.U32 R9, R10, 0x17, RZ ;  /* 0x000000170a097819 */ /* 0x000fca00000006ff */
[----:B------:R-:W0:Y:S02]  /*12e0*/  MUFU.EX2 R12, R12 ;  /* 0x0000000c000c7308 */ /* 0x000e240000000800 */
[----:B0-----:R-:W-:-:S07]  /*12f0*/  FFMA R14, R9, R12, R14 ;  /* 0x0000000c090e7223 */ /* 0x001fce000000000e */
.L_x_6:
[----:B------:R-:W0:Y:S02]  /*1300*/  S2R R11, SR_TID.X ;  /* 0x00000000000b7919 */ /* 0x000e240000002100 */
[----:B0-----:R-:W-:-:S13]  /*1310*/  ISETP.GE.AND P0, PT, R11, R8, PT ;  /* 0x000000080b00720c */ /* 0x001fda0003f06270 */
[----:B------:R-:W-:Y:S05]  /*1320*/  @P0 EXIT ;  /* 0x000000000000094d */ /* 0x000fea0003800000 */
[C---:B------:R-:W-:Y:S01]  /*1330*/  FSETP.GEU.AND P0, PT, R14.reuse, 1.175494350822287508e-38, PT ;  /* 0x008000000e00780b */ /* 0x040fe20003f0e000 */
[----:B------:R-:W-:Y:S01]  /*1340*/  HFMA2 R10, -RZ, RZ, 1.5048828125, 33.21875 ;  /* 0x3e055027ff0a7431 */ /* 0x000fe200000001ff */
[----:B------:R-:W-:Y:S01]  /*1350*/  MOV R13, 0x7f800000 ;  /* 0x7f800000000d7802 */ /* 0x000fe20000000f00 */
[----:B------:R-:W0:Y:S01]  /*1360*/  LDCU UR4, c[0x0][0x360] ;  /* 0x00006c00ff0477ac */ /* 0x000e220008000800 */
[----:B------:R-:W-:Y:S01]  /*1370*/  FSEL R9, RZ, -23, P0 ;  /* 0xc1b80000ff097808 */ /* 0x000fe20000000000 */
[----:B------:R-:W1:Y:S08]  /*1380*/  LDCU.64 UR8, c[0x0][0x388] ;  /* 0x00007100ff0877ac */ /* 0x000e700008000a00 */
[----:B------:R-:W-:-:S05]  /*1390*/  @!P0 FMUL R14, R14, 8388608 ;  /* 0x4b0000000e0e8820 */ /* 0x000fca0000400000 */
[C---:B------:R-:W-:Y:S02]  /*13a0*/  IADD3 R4, PT, PT, R14.reuse, -0x3f2aaaab, RZ ;  /* 0xc0d555550e047810 */ /* 0x040fe40007ffe0ff */
[----:B------:R-:W-:Y:S02]  /*13b0*/  ISETP.GT.U32.AND P0, PT, R14, 0x7f7fffff, PT ;  /* 0x7f7fffff0e00780c */ /* 0x000fe40003f04070 */
[----:B------:R-:W-:Y:S02]  /*13c0*/  LOP3.LUT R4, R4, 0xff800000, RZ, 0xc0, !PT ;  /* 0xff80000004047812 */ /* 0x000fe400078ec0ff */
[C---:B------:R-:W-:Y:S02]  /*13d0*/  FSETP.NEU.AND P1, PT, R14.reuse, RZ, PT ;  /* 0x000000ff0e00720b */ /* 0x040fe40003f2d000 */
[-C--:B------:R-:W-:Y:S02]  /*13e0*/  IADD3 R5, PT, PT, R14, -R4.reuse, RZ ;  /* 0x800000040e057210 */ /* 0x080fe40007ffe0ff */
[----:B------:R-:W-:-:S03]  /*13f0*/  I2FP.F32.S32 R4, R4 ;  /* 0x0000000400047245 */ /* 0x000fc60000201400 */
[----:B------:R-:W-:Y:S02]  /*1400*/  FADD R5, R5, -1 ;  /* 0xbf80000005057421 */ /* 0x000fe40000000000 */
[----:B------:R-:W-:Y:S01]  /*1410*/  FFMA R9, R4, 1.1920928955078125e-07, R9 ;  /* 0x3400000004097823 */ /* 0x000fe20000000009 */
[----:B------:R-:W-:Y:S01]  /*1420*/  FFMA R4, R14, R13, +INF ;  /* 0x7f8000000e047423 */ /* 0x000fe2000000000d */
[----:B------:R-:W-:-:S04]  /*1430*/  FFMA R10, R5, -R10, 0.14084610342979431152 ;  /* 0x3e1039f6050a7423 */ /* 0x000fc8000000080a */
[----:B------:R-:W-:-:S04]  /*1440*/  FFMA R10, R5, R10, -0.12148627638816833496 ;  /* 0xbdf8cdcc050a7423 */ /* 0x000fc8000000000a */
[----:B------:R-:W-:-:S04]  /*1450*/  FFMA R10, R5, R10, 0.13980610668659210205 ;  /* 0x3e0f2955050a7423 */ /* 0x000fc8000000000a */
[----:B------:R-:W-:-:S04]  /*1460*/  FFMA R10, R5, R10, -0.16684235632419586182 ;  /* 0xbe2ad8b9050a7423 */ /* 0x000fc8000000000a */
[----:B------:R-:W-:-:S04]  /*1470*/  FFMA R10, R5, R10, 0.20012299716472625732 ;  /* 0x3e4ced0b050a7423 */ /* 0x000fc8000000000a */
[----:B------:R-:W-:-:S04]  /*1480*/  FFMA R10, R5, R10, -0.24999669194221496582 ;  /* 0xbe7fff22050a7423 */ /* 0x000fc8000000000a */
[----:B------:R-:W-:-:S04]  /*1490*/  FFMA R10, R5, R10, 0.33333182334899902344 ;  /* 0x3eaaaa78050a7423 */ /* 0x000fc8000000000a */
[----:B------:R-:W-:-:S04]  /*14a0*/  FFMA R10, R5, R10, -0.5 ;  /* 0xbf000000050a7423 */ /* 0x000fc8000000000a */
[----:B------:R-:W-:-:S04]  /*14b0*/  FMUL R10, R5, R10 ;  /* 0x0000000a050a7220 */ /* 0x000fc80000400000 */
[----:B------:R-:W-:-:S04]  /*14c0*/  FFMA R10, R5, R10, R5 ;  /* 0x0000000a050a7223 */ /* 0x000fc80000000005 */
[----:B------:R-:W-:Y:S01]  /*14d0*/  @!P0 FFMA R4, R9, 0.69314718246459960938, R10 ;  /* 0x3f31721809048823 */ /* 0x000fe2000000000a */
[----:B------:R-:W-:-:S04]  /*14e0*/  MOV R9, R11 ;  /* 0x0000000b00097202 */ /* 0x000fc80000000f00 */
[----:B01----:R-:W-:-:S07]  /*14f0*/  FSEL R15, R4, -INF , P1 ;  /* 0xff800000040f7808 */ /* 0x003fce0000800000 */
.L_x_11:
[----:B------:R-:W-:-:S06]  /*1500*/  IMAD.WIDE R4, R9, 0x4, R2 ;  /* 0x0000000409047825 */ /* 0x000fcc00078e0202 */
[----:B------:R-:W2:Y:S01]  /*1510*/  LDG.E R5, desc[UR6][R4.64] ;  /* 0x0000000604057981 */ /* 0x000ea2000c1e1900 */
[----:B0-----:R-:W-:-:S04]  /*1520*/  IADD3 R11, P0, PT, R7, R9, RZ ;  /* 0x00000009070b7210 */ /* 0x001fc80007f1e0ff */
[----:B------:R-:W-:Y:S02]  /*1530*/  LEA.HI.X.SX32 R14, R9, R0, 0x1, P0 ;  /* 0x00000000090e7211 */ /* 0x000fe400000f0eff */
[----:B------:R-:W-:Y:S02]  /*1540*/  LEA R10, P0, R11, UR8, 0x2 ;  /* 0x000000080b0a7c11 */ /* 0x000fe4000f8010ff */
[----:B------:R-:W-:Y:S02]  /*1550*/  IADD3 R9, PT, PT, R9, UR4, RZ ;  /* 0x0000000409097c10 */ /* 0x000fe4000fffe0ff */
[----:B------:R-:W-:Y:S02]  /*1560*/  LEA.HI.X R11, R11, UR9, R14, 0x2, P0 ;  /* 0x000000090b0b7c11 */ /* 0x000fe400080f140e */
[----:B------:R-:W-:Y:S01]  /*1570*/  ISETP.GE.AND P0, PT, R9, R8, PT ;  /* 0x000000080900720c */ /* 0x000fe20003f06270 */
[----:B--2---:R-:W-:-:S04]  /*1580*/  FADD R12, R5, -R6 ;  /* 0x80000006050c7221 */ /* 0x004fc80000000000 */
[----:B------:R-:W-:-:S05]  /*1590*/  FADD R13, -R15, R12 ;  /* 0x0000000c0f0d7221 */ /* 0x000fca0000000100 */
[----:B------:R0:W-:Y:S03]  /*15a0*/  STG.E desc[UR6][R10.64], R13 ;  /* 0x0000000d0a007986 */ /* 0x0001e6000c101906 */
[----:B------:R-:W-:Y:S05]  /*15b0*/  @!P0 BRA `(.L_x_11) ;  /* 0xfffffffc00d08947 */ /* 0x000fea000383ffff */
[----:B------:R-:W-:Y:S05]  /*15c0*/  EXIT ;  /* 0x000000000000794d */ /* 0x000fea0003800000 */
.L_x_12:
[----:B------:R-:W-:-:S00]  /*15d0*/  BRA `(.L_x_12) ;  /* 0xfffffffc00fc7947 */ /* 0x000fc0000383ffff */
[----:B------:R-:W-:-:S00]  /*15e0*/  NOP ;  /* 0x0000000000007918 */ /* 0x000fc00000000000 */
        /* <DEDUP_REMOVED lines=9> */
.L_x_86:


//--------------------- .text._Z20softmaxForwardKernelPKfPfii --------------------------
	.section	.text._Z20softmaxForwardKernelPKfPfii,"ax",@progbits
	.align	128
        .global         _Z20softmaxForwardKernelPKfPfii
        .type           _Z20softmaxForwardKernelPKfPfii,@function
        .size           _Z20softmaxForwardKernelPKfPfii,(.L_x_82 - _Z20softmaxForwardKernelPKfPfii)
        .other          _Z20softmaxForwardKernelPKfPfii,@"STO_CUDA_ENTRY STV_DEFAULT"
_Z20softmaxForwardKernelPKfPfii:
.text._Z20softmaxForwardKernelPKfPfii:
        /* <DEDUP_REMOVED lines=21> */
[----:B------:R-:W-:Y:S01]  /*0150*/  LOP3.LUT R11, R0, 0x7ffffff0, RZ, 0xc0, !PT ;  /* 0x7ffffff0000b7812 */ /* 0x000fe200078ec0ff */
[----:B------:R-:W-:-:S03]  /*0160*/  IMAD.MOV.U32 R7, RZ, RZ, -0x800000 ;  /* 0xff800000ff077424 */ /* 0x000fc600078e00ff */
[----:B------:R-:W-:Y:S02]  /*0170*/  IADD3 R12, PT, PT, -R11, RZ, RZ ;  /* 0x000000ff0b0c7210 */ /* 0x000fe40007ffe1ff */
[----:B0-----:R-:W-:-:S04]  /*0180*/  LEA R14, P1, R6, R2, 0x2 ;  /* 0x00000002060e7211 */ /* 0x001fc800078210ff */
[----:B------:R-:W-:Y:S02]  /*0190*/  IADD3 R14, P2, PT, R14, 0x20, RZ ;  /* 0x000000200e0e7810 */ /* 0x000fe40007f5e0ff */
[----:B------:R-:W-:-:S04]  /*01a0*/  LEA.HI.X R3, R6, R3, R9, 0x2, P1 ;  /* 0x0000000306037211 */ /* 0x000fc800008f1409 */
[----:B------:R-:W-:-:S07]  /*01b0*/  IADD3.X R3, PT, PT, RZ, R3, RZ, P2, !PT ;  /* 0x00000003ff037210 */ /* 0x000fce00017fe4ff */
.L_x_15:
        /* <DEDUP_REMOVED lines=17> */
[----:B------:R-:W-:-:S05]  /*02d0*/  VIADD R12, R12, 0x10 ;  /* 0x000000100c0c7836 */ /* 0x000fca0000000000 */
        /* <DEDUP_REMOVED lines=12> */
.L_x_14:
        /* <DEDUP_REMOVED lines=20> */
.L_x_16:
        /* <DEDUP_REMOVED lines=13> */
.L_x_17:
[----:B------:R-:W-:Y:S05]  /*05b0*/  BRA.U !UP1, `(.L_x_13) ;  /* 0x0000000109387547 */ /* 0x000fea000b800000 */
[----:B------:R-:W0:Y:S01]  /*05c0*/  LDCU.64 UR8, c[0x0][0x380] ;  /* 0x00007000ff0877ac */ /* 0x000e220008000a00 */
[C---:B------:R-:W-:Y:S01]  /*05d0*/  SHF.L.U64.HI R3, R6.reuse, 0x2, R9 ;  /* 0x0000000206037819 */ /* 0x040fe20000010209 */
[----:B------:R-:W-:Y:S01]  /*05e0*/  IMAD.SHL.U32 R2, R6, 0x4, RZ ;  /* 0x0000000406027824 */ /* 0x000fe200078e00ff */
[----:B------:R-:W-:-:S03]  /*05f0*/  UIADD3 UR4, UPT, UPT, -UR4, URZ, URZ ;  /* 0x000000ff04047290 */ /* 0x000fc6000fffe1ff */
[----:B------:R-:W-:-:S03]  /*0600*/  IMAD.WIDE.U32 R2, R11, 0x4, R2 ;  /* 0x000000040b027825 */ /* 0x000fc600078e0002 */
[----:B0-----:R-:W-:-:S04]  /*0610*/  IADD3 R2, P0, PT, R2, UR8, RZ ;  /* 0x0000000802027c10 */ /* 0x001fc8000ff1e0ff */
[----:B------:R-:W-:-:S09]  /*0620*/  IADD3.X R3, PT, PT, R3, UR9, RZ, P0, !PT ;  /* 0x0000000903037c10 */ /* 0x000fd200087fe4ff */
.L_x_18:
[----:B------:R0:W2:Y:S01]  /*0630*/  LDG.E R0, desc[UR6][R2.64] ;  /* 0x0000000602007981 */ /* 0x0000a2000c1e1900 */
[----:B------:R-:W-:-:S04]  /*0640*/  UIADD3 UR4, UPT, UPT, UR4, 0x1, URZ ;  /* 0x0000000104047890 */ /* 0x000fc8000fffe0ff */
[----:B------:R-:W-:Y:S01]  /*0650*/  UISETP.NE.AND UP0, UPT, UR4, URZ, UPT ;  /* 0x000000ff0400728c */ /* 0x000fe2000bf05270 */
[----:B0-----:R-:W-:-:S04]  /*0660*/  IADD3 R2, P0, PT, R2, 0x4, RZ ;  /* 0x0000000402027810 */ /* 0x001fc80007f1e0ff */
[----:B------:R-:W-:Y:S02]  /*0670*/  IADD3.X R3, PT, PT, RZ, R3, RZ, P0, !PT ;  /* 0x00000003ff037210 */ /* 0x000fe400007fe4ff */
[----:B--2---:R-:W-:Y:S02]  /*0680*/  FMNMX R7, R0, R7, !PT ;  /* 0x0000000700077209 */ /* 0x004fe40007800000 */
[----:B------:R-:W-:Y:S05]  /*0690*/  BRA.U UP0, `(.L_x_18) ;  /* 0xfffffffd00e47547 */ /* 0x000fea000b83ffff */
.L_x_13:
[----:B------:R-:W0:Y:S01]  /*06a0*/  LDC R0, c[0x0][0x394] ;  /* 0x0000e500ff007b82 */ /* 0x000e220000000800 */
[----:B------:R-:W-:Y:S01]  /*06b0*/  HFMA2 R13, -RZ, RZ, 0, 0 ;  /* 0x00000000ff0d7431 */ /* 0x000fe200000001ff */
[----:B0-----:R-:W-:-:S13]  /*06c0*/  ISETP.GE.AND P0, PT, R0, 0x1, PT ;  /* 0x000000010000780c */ /* 0x001fda0003f06270 */
[----:B------:R-:W-:Y:S05]  /*06d0*/  @!P0 BRA `(.L_x_19) ;  /* 0x0000000c00048947 */ /* 0x000fea0003800000 */
[C---:B------:R-:W-:Y:S01]  /*06e0*/  ISETP.GE.U32.AND P1, PT, R0.reuse, 0x8, PT ;  /* 0x000000080000780c */ /* 0x040fe20003f26070 */
[----:B------:R-:W-:Y:S01]  /*06f0*/  IMAD.MOV.U32 R11, RZ, RZ, RZ ;  /* 0x000000ffff0b7224 */ /* 0x000fe200078e00ff */
[----:B------:R-:W-:Y:S02]  /*0700*/  LOP3.LUT R24, R0, 0x7, RZ, 0xc0, !PT ;  /* 0x0000000700187812 */ /* 0x000fe400078ec0ff */
[----:B------:R-:W-:Y:S02]  /*0710*/  MOV R13, RZ ;  /* 0x000000ff000d7202 */ /* 0x000fe40000000f00 */
[----:B------:R-:W-:-:S07]  /*0720*/  ISETP.NE.AND P0, PT, R24, RZ, PT ;  /* 0x000000ff1800720c */ /* 0x000fce0003f05270 */
        /* <DEDUP_REMOVED lines=9> */
.L_x_21:
        /* <DEDUP_REMOVED lines=8> */
[----:B------:R-:W-:-:S02]  /*0840*/  IMAD.MOV.U32 R10, RZ, RZ, 0x3bbb989d ;  /* 0x3bbb989dff0a7424 */ /* 0x000fc400078e00ff */
[----:B------:R-:W-:-:S05]  /*0850*/  VIADD R8, R8, 0x8 ;  /* 0x0000000808087836 */ /* 0x000fca0000000000 */
[----:B------:R-:W-:Y:S02]  /*0860*/  ISETP.NE.AND P1, PT, R8, RZ, PT ;  /* 0x000000ff0800720c */ /* 0x000fe40003f25270 */
[----:B0-----:R-:W-:-:S04]  /*0870*/  IADD3 R2, P2, PT, R2, 0x20, RZ ;  /* 0x0000002002027810 */ /* 0x001fc80007f5e0ff */
[----:B------:R-:W-:Y:S01]  /*0880*/  IADD3.X R3, PT, PT, RZ, R3, RZ, P2, !PT ;  /* 0x00000003ff037210 */ /* 0x000fe200017fe4ff */
[----:B--2---:R-:W-:Y:S01]  /*0890*/  FADD R21, R12, -R7 ;  /* 0x800000070c157221 */ /* 0x004fe20000000000 */
[----:B------:R-:W-:-:S03]  /*08a0*/  HFMA2 R12, -RZ, RZ, 3.7421875, 0 ;  /* 0x437c0000ff0c7431 */ /* 0x000fc600000001ff */
[----:B------:R-:W-:Y:S01]  /*08b0*/  FFMA.SAT R17, R21, R10, 0.5 ;  /* 0x3f00000015117423 */ /* 0x000fe2000000200a */
[----:B---3--:R-:W-:-:S04]  /*08c0*/  FADD R19, R28, -R7 ;  /* 0x800000071c137221 */ /* 0x008fc80000000000 */
[----:B------:R-:W-:Y:S01]  /*08d0*/  FFMA.SAT R15, R19, R10, 0.5 ;  /* 0x3f000000130f7423 */ /* 0x000fe2000000200a */
[----:B------:R-:W-:-:S03]  /*08e0*/  FFMA.RM R17, R17, R12, 12582913 ;  /* 0x4b40000111117423 */ /* 0x000fc6000000400c */
[----:B------:R-:W-:Y:S01]  /*08f0*/  FFMA.RM R15, R15, R12, 12582913 ;  /* 0x4b4000010f0f7423 */ /* 0x000fe2000000400c */
[----:B------:R-:W-:Y:S01]  /*0900*/  FADD R28, R17, -12583039 ;  /* 0xcb40007f111c7421 */ /* 0x000fe20000000000 */
[----:B----4-:R-:W-:-:S03]  /*0910*/  FADD R25, R18, -R7 ;  /* 0x8000000712197221 */ /* 0x010fc60000000000 */
[----:B------:R-:W-:-:S04]  /*0920*/  FFMA R28, R21, 1.4426950216293334961, -R28 ;  /* 0x3fb8aa3b151c7823 */ /* 0x000fc8000000081c */
[----:B------:R-:W-:Y:S01]  /*0930*/  FFMA R28, R21, 1.925963033500011079e-08, R28 ;  /* 0x32a57060151c7823 */ /* 0x000fe2000000001c */
[----:B------:R-:W-:-:S04]  /*0940*/  FADD R21, R15, -12583039 ;  /* 0xcb40007f0f157421 */ /* 0x000fc80000000000 */
[C---:B------:R-:W-:Y:S01]  /*0950*/  FFMA R21, R19.reuse, 1.4426950216293334961, -R21 ;  /* 0x3fb8aa3b13157823 */ /* 0x040fe20000000815 */
[----:B------:R-:W0:Y:S03]  /*0960*/  MUFU.EX2 R28, R28 ;  /* 0x0000001c001c7308 */ /* 0x000e260000000800 */
[----:B------:R-:W-:Y:S01]  /*0970*/  FFMA R23, R19, 1.925963033500011079e-08, R21 ;  /* 0x32a5706013177823 */ /* 0x000fe20000000015 */
[--C-:B------:R-:W-:Y:S01]  /*0980*/  FADD R19, R26, -R7.reuse ;  /* 0x800000071a137221 */ /* 0x100fe20000000000 */
[----:B------:R-:W-:Y:S01]  /*0990*/  SHF.L.U32 R26, R17, 0x17, RZ ;  /* 0x00000017111a7819 */ /* 0x000fe200000006ff */
[----:B-----5:R-:W-:Y:S02]  /*09a0*/  FADD R21, R22, -R7 ;  /* 0x8000000716157221 */ /* 0x020fe40000000000 */
[----:B------:R-:W-:Y:S01]  /*09b0*/  FFMA.SAT R17, R19, R10, 0.5 ;  /* 0x3f00000013117423 */ /* 0x000fe2000000200a */
[----:B------:R-:W1:Y:S01]  /*09c0*/  MUFU.EX2 R23, R23 ;  /* 0x0000001700177308 */ /* 0x000e620000000800 */
[----:B0-----:R-:W-:-:S02]  /*09d0*/  FFMA R26, R26, R28, R13 ;  /* 0x0000001c1a1a7223 */ /* 0x001fc4000000000d */
[----:B------:R-:W-:Y:S01]  /*09e0*/  FFMA.RM R13, R17, R12, 12582913 ;  /* 0x4b400001110d7423 */ /* 0x000fe2000000400c */
[----:B------:R-:W-:Y:S01]  /*09f0*/  SHF.L.U32 R17, R15, 0x17, RZ ;  /* 0x000000170f117819 */ /* 0x000fe200000006ff */
[----:B------:R-:W-:Y:S02]  /*0a00*/  FFMA.SAT R15, R21, R10, 0.5 ;  /* 0x3f000000150f7423 */ /* 0x000fe4000000200a */
[----:B------:R-:W-:Y:S02]  /*0a10*/  FADD R22, R13, -12583039 ;  /* 0xcb40007f0d167421 */ /* 0x000fe40000000000 */
[----:B------:R-:W-:Y:S02]  /*0a20*/  FFMA.RM R15, R15, R12, 12582913 ;  /* 0x4b4000010f0f7423 */ /* 0x000fe4000000400c */
[----:B------:R-:W-:Y:S01]  /*0a30*/  FFMA R22, R19, 1.4426950216293334961, -R22 ;  /* 0x3fb8aa3b13167823 */ /* 0x000fe20000000816 */
[----:B-1----:R-:W-:Y:S01]  /*0a40*/  FFMA R17, R17, R23, R26 ;  /* 0x0000001711117223 */ /* 0x002fe2000000001a */
[----:B------:R-:W-:Y:S01]  /*0a50*/  FADD R23, R20, -R7 ;  /* 0x8000000714177221 */ /* 0x000fe20000000000 */
[----:B------:R-:W-:Y:S01]  /*0a60*/  FADD R18, R15, -12583039 ;  /* 0xcb40007f0f127421 */ /* 0x000fe20000000000 */
[----:B------:R-:W-:Y:S01]  /*0a70*/  FFMA R22, R19, 1.925963033500011079e-08, R22 ;  /* 0x32a5706013167823 */ /* 0x000fe20000000016 */
[-C--:B------:R-:W-:Y:S01]  /*0a80*/  FFMA.SAT R19, R25, R10.reuse, 0.5 ;  /* 0x3f00000019137423 */ /* 0x080fe2000000200a */
[----:B------:R-:W-:Y:S01]  /*0a90*/  FFMA.SAT R27, R23, R10, 0.5 ;  /* 0x3f000000171b7423 */ /* 0x000fe2000000200a */
[----:B------:R-:W-:-:S02]  /*0aa0*/  FFMA R26, R21, 1.4426950216293334961, -R18 ;  /* 0x3fb8aa3b151a7823 */ /* 0x000fc40000000812 */
[-C--:B------:R-:W-:Y:S01]  /*0ab0*/  FFMA.RM R18, R19, R12.reuse, 12582913 ;  /* 0x4b40000113127423 */ /* 0x080fe2000000400c */
[----:B------:R-:W-:Y:S01]  /*0ac0*/  FFMA.RM R19, R27, R12, 12582913 ;  /* 0x4b4000011b137423 */ /* 0x000fe2000000400c */
[----:B------:R-:W-:Y:S01]  /*0ad0*/  FFMA R26, R21, 1.925963033500011079e-08, R26 ;  /* 0x32a57060151a7823 */ /* 0x000fe2000000001a */
[----:B------:R-:W0:Y:S01]  /*0ae0*/  MUFU.EX2 R22, R22 ;  /* 0x0000001600167308 */ /* 0x000e220000000800 */
[C---:B------:R-:W-:Y:S01]  /*0af0*/  FADD R20, R18.reuse, -12583039 ;  /* 0xcb40007f12147421 */ /* 0x040fe20000000000 */
[----:B------:R-:W-:Y:S01]  /*0b00*/  FADD R28, R19, -12583039 ;  /* 0xcb40007f131c7421 */ /* 0x000fe20000000000 */
[----:B------:R-:W-:Y:S02]  /*0b10*/  SHF.L.U32 R18, R18, 0x17, RZ ;  /* 0x0000001712127819 */ /* 0x000fe400000006ff */
[----:B------:R-:W-:Y:S01]  /*0b20*/  FFMA R20, R25, 1.4426950216293334961, -R20 ;  /* 0x3fb8aa3b19147823 */ /* 0x000fe20000000814 */
[----:B------:R-:W-:Y:S01]  /*0b30*/  FFMA R28, R23, 1.4426950216293334961, -R28 ;  /* 0x3fb8aa3b171c7823 */ /* 0x000fe2000000081c */
[----:B------:R-:W-:-:S02]  /*0b40*/  SHF.L.U32 R19, R19, 0x17, RZ ;  /* 0x0000001713137819 */ /* 0x000fc400000006ff */
[----:B------:R-:W-:Y:S01]  /*0b50*/  FFMA R20, R25, 1.925963033500011079e-08, R20 ;  /* 0x32a5706019147823 */ /* 0x000fe20000000014 */
[--C-:B------:R-:W-:Y:S01]  /*0b60*/  FADD R25, R16, -R7.reuse ;  /* 0x8000000710197221 */ /* 0x100fe20000000000 */
[----:B------:R-:W-:Y:S01]  /*0b70*/  FFMA R21, R23, 1.925963033500011079e-08, R28 ;  /* 0x32a5706017157823 */ /* 0x000fe2000000001c */
[----:B------:R-:W-:Y:S02]  /*0b80*/  FADD R23, R14, -R7 ;  /* 0x800000070e177221 */ /* 0x000fe40000000000 */
[-C--:B------:R-:W-:Y:S01]  /*0b90*/  FFMA.SAT R27, R25, R10.reuse, 0.5 ;  /* 0x3f000000191b7423 */ /* 0x080fe2000000200a */
[----:B------:R1:W2:Y:S01]  /*0ba0*/  MUFU.EX2 R14, R26 ;  /* 0x0000001a000e7308 */ /* 0x0002a20000000800 */
[----:B------:R-:W-:Y:S02]  /*0bb0*/  FFMA.SAT R29, R23, R10, 0.5 ;  /* 0x3f000000171d7423 */ /* 0x000fe4000000200a */
[-C--:B------:R-:W-:Y:S02]  /*0bc0*/  FFMA.RM R10, R27, R12.reuse, 12582913 ;  /* 0x4b4000011b0a7423 */ /* 0x080fe4000000400c */
[----:B------:R-:W-:-:S02]  /*0bd0*/  FFMA.RM R12, R29, R12, 12582913 ;  /* 0x4b4000011d0c7423 */ /* 0x000fc4000000400c */
[----:B------:R-:W-:Y:S01]  /*0be0*/  FADD R16, R10, -12583039 ;  /* 0xcb40007f0a107421 */ /* 0x000fe20000000000 */
[----:B------:R-:W3:Y:S01]  /*0bf0*/  MUFU.EX2 R20, R20 ;  /* 0x0000001400147308 */ /* 0x000ee20000000800 */
[----:B-1----:R-:W-:Y:S02]  /*0c00*/  SHF.L.U32 R26, R15, 0x17, RZ ;  /* 0x000000170f1a7819 */ /* 0x002fe400000006ff */
[----:B------:R-:W-:-:S04]  /*0c10*/  FFMA R16, R25, 1.4426950216293334961, -R16 ;  /* 0x3fb8aa3b19107823 */ /* 0x000fc80000000810 */
[----:B------:R-:W-:Y:S01]  /*0c20*/  FFMA R25, R25, 1.925963033500011079e-08, R16 ;  /* 0x32a5706019197823 */ /* 0x000fe20000000010 */
[----:B------:R-:W-:Y:S01]  /*0c30*/  FADD R16, R12, -12583039 ;  /* 0xcb40007f0c107421 */ /* 0x000fe20000000000 */
[----:B------:R-:W1:Y:S03]  /*0c40*/  MUFU.EX2 R21, R21 ;  /* 0x0000001500157308 */ /* 0x000e660000000800 */
[----:B------:R-:W-:Y:S01]  /*0c50*/  FFMA R28, R23, 1.4426950216293334961, -R16 ;  /* 0x3fb8aa3b171c7823 */ /* 0x000fe20000000810 */
[----:B------:R-:W-:-:S03]  /*0c60*/  IMAD.SHL.U32 R16, R13, 0x800000, RZ ;  /* 0x008000000d107824 */ /* 0x000fc600078e00ff */
[----:B------:R-:W-:Y:S01]  /*0c70*/  FFMA R28, R23, 1.925963033500011079e-08, R28 ;  /* 0x32a57060171c7823 */ /* 0x000fe2000000001c */
[----:B------:R-:W4:Y:S01]  /*0c80*/  MUFU.EX2 R13, R25 ;  /* 0x00000019000d7308 */ /* 0x000f220000000800 */
[----:B0-----:R-:W-:-:S04]  /*0c90*/  FFMA R17, R16, R22, R17 ;  /* 0x0000001610117223 */ /* 0x001fc80000000011 */
[----:B--2---:R-:W-:-:S03]  /*0ca0*/  FFMA R17, R26, R14, R17 ;  /* 0x0000000e1a117223 */ /* 0x004fc60000000011 */
[----:B------:R-:W0:Y:S01]  /*0cb0*/  MUFU.EX2 R15, R28 ;  /* 0x0000001c000f7308 */ /* 0x000e220000000800 */
[----:B---3--:R-:W-:Y:S01]  /*0cc0*/  FFMA R18, R18, R20, R17 ;  /* 0x0000001412127223 */ /* 0x008fe20000000011 */
[----:B------:R-:W-:-:S03]  /*0cd0*/  SHF.L.U32 R17, R10, 0x17, RZ ;  /* 0x000000170a117819 */ /* 0x000fc600000006ff */
[----:B-1----:R-:W-:Y:S01]  /*0ce0*/  FFMA R18, R19, R21, R18 ;  /* 0x0000001513127223 */ /* 0x002fe20000000012 */
[----:B------:R-:W-:-:S03]  /*0cf0*/  SHF.L.U32 R19, R12, 0x17, RZ ;  /* 0x000000170c137819 */ /* 0x000fc600000006ff */
[----:B----4-:R-:W-:-:S04]  /*0d00*/  FFMA R18, R17, R13, R18 ;  /* 0x0000000d11127223 */ /* 0x010fc80000000012 */
[----:B0-----:R-:W-:Y:S01]  /*0d10*/  FFMA R13, R19, R15, R18 ;  /* 0x0000000f130d7223 */ /* 0x001fe20000000012 */
[----:B------:R-:W-:Y:S06]  /*0d20*/  @P1 BRA `(.L_x_21) ;  /* 0xfffffff800a41947 */ /* 0x000fec000383ffff */
.L_x_20:
        /* <DEDUP_REMOVED lines=10> */
[----:B------:R-:W-:Y:S01]  /*0dd0*/  IMAD.MOV.U32 R8, RZ, RZ, 0x3bbb989d ;  /* 0x3bbb989dff087424 */ /* 0x000fe200078e00ff */
[----:B------:R-:W-:Y:S01]  /*0de0*/  IADD3 R11, PT, PT, R11, 0x4, RZ ;  /* 0x000000040b0b7810 */ /* 0x000fe20007ffe0ff */
[----:B--2---:R-:W-:Y:S01]  /*0df0*/  FADD R21, R2, -R7 ;  /* 0x8000000702157221 */ /* 0x004fe20000000000 */
[----:B------:R-:W-:-:S03]  /*0e00*/  MOV R2, 0x437c0000 ;  /* 0x437c000000027802 */ /* 0x000fc60000000f00 */
[----:B------:R-:W-:Y:S01]  /*0e10*/  FFMA.SAT R3, R21, R8, 0.5 ;  /* 0x3f00000015037423 */ /* 0x000fe20000002008 */
[----:B---3--:R-:W-:-:S03]  /*0e20*/  FADD R17, R10, -R7 ;  /* 0x800000070a117221 */ /* 0x008fc60000000000 */
[----:B------:R-:W-:Y:S01]  /*0e30*/  FFMA.RM R3, R3, R2, 12582913 ;  /* 0x4b40000103037423 */ /* 0x000fe20000004002 */
[----:B------:R-:W-:Y:S01]  /*0e40*/  FFMA.SAT R23, R17, R8, 0.5 ;  /* 0x3f00000011177423 */ /* 0x000fe20000002008 */
[--C-:B----4-:R-:W-:Y:S02]  /*0e50*/  FADD R15, R14, -R7.reuse ;  /* 0x800000070e0f7221 */ /* 0x110fe40000000000 */
[----:B------:R-:W-:Y:S01]  /*0e60*/  FADD R12, R3, -12583039 ;  /* 0xcb40007f030c7421 */ /* 0x000fe20000000000 */
[----:B------:R-:W-:Y:S01]  /*0e70*/  FFMA.RM R10, R23, R2, 12582913 ;  /* 0x4b400001170a7423 */ /* 0x000fe20000004002 */
[----:B------:R-:W-:Y:S01]  /*0e80*/  FFMA.SAT R23, R15, R8, 0.5 ;  /* 0x3f0000000f177423 */ /* 0x000fe20000002008 */
[----:B-----5:R-:W-:Y:S01]  /*0e90*/  FADD R19, R20, -R7 ;  /* 0x8000000714137221 */ /* 0x020fe20000000000 */
[----:B------:R-:W-:Y:S01]  /*0ea0*/  FFMA R12, R21, 1.4426950216293334961, -R12 ;  /* 0x3fb8aa3b150c7823 */ /* 0x000fe2000000080c */
[----:B------:R-:W-:-:S03]  /*0eb0*/  FADD R18, R10, -12583039 ;  /* 0xcb40007f0a127421 */ /* 0x000fc60000000000 */
        /* <DEDUP_REMOVED lines=8> */
[C---:B------:R-:W-:Y:S01]  /*0f40*/  FFMA R8, R15.reuse, 1.4426950216293334961, -R8 ;  /* 0x3fb8aa3b0f087823 */ /* 0x040fe20000000808 */
[----:B------:R-:W-:Y:S01]  /*0f50*/  FADD R20, R2, -12583039 ;  /* 0xcb40007f02147421 */ /* 0x000fe20000000000 */
[----:B------:R-:W-:Y:S01]  /*0f60*/  IMAD.SHL.U32 R12, R12, 0x800000, RZ ;  /* 0x008000000c0c7824 */ /* 0x000fe200078e00ff */
[----:B------:R-:W-:Y:S01]  /*0f70*/  SHF.L.U32 R2, R2, 0x17, RZ ;  /* 0x0000001702027819 */ /* 0x000fe200000006ff */
        /* <DEDUP_REMOVED lines=12> */
.L_x_22:
        /* <DEDUP_REMOVED lines=8> */
[----:B------:R-:W-:Y:S02]  /*10c0*/  HFMA2 R15, -RZ, RZ, 0.96630859375, -0.0022525787353515625 ;  /* 0x3bbb989dff0f7431 */ /* 0x000fe400000001ff */
[----:B------:R-:W-:Y:S01]  /*10d0*/  IMAD.MOV.U32 R17, RZ, RZ, 0x437c0000 ;  /* 0x437c0000ff117424 */ /* 0x000fe200078e00ff */
        /* <DEDUP_REMOVED lines=9> */
[----:B------:R-:W-:Y:S01]  /*1170*/  FFMA R15, R8, 1.4426950216293334961, -R15 ;  /* 0x3fb8aa3b080f7823 */ /* 0x000fe2000000080f */
        /* <DEDUP_REMOVED lines=9> */
.L_x_23:
[----:B------:R-:W-:Y:S05]  /*1210*/  @P1 BRA `(.L_x_19) ;  /* 0x0000000000341947 */ /* 0x000fea0003800000 */
[----:B------:R-:W-:-:S06]  /*1220*/  IMAD.WIDE.U32 R2, R11, 0x4, R4 ;  /* 0x000000040b027825 */ /* 0x000fcc00078e0004 */
[----:B------:R-:W2:Y:S01]  /*1230*/  LDG.E R2, desc[UR6][R2.64] ;  /* 0x0000000602027981 */ /* 0x000ea2000c1e1900 */
[----:B------:R-:W-:Y:S01]  /*1240*/  IMAD.MOV.U32 R11, RZ, RZ, 0x3bbb989d ;  /* 0x3bbb989dff0b7424 */ /* 0x000fe200078e00ff */
[----:B------:R-:W-:Y:S01]  /*1250*/  MOV R15, 0x437c0000 ;  /* 0x437c0000000f7802 */ /* 0x000fe20000000f00 */
[----:B--2---:R-:W-:-:S04]  /*1260*/  FADD R8, R2, -R7 ;  /* 0x8000000702087221 */ /* 0x004fc80000000000 */
[----:B------:R-:W-:-:S04]  /*1270*/  FFMA.SAT R10, R8, R11, 0.5 ;  /* 0x3f000000080a7423 */ /* 0x000fc8000000200b */
[----:B------:R-:W-:-:S04]  /*1280*/  FFMA.RM R10, R10, R15, 12582913 ;  /* 0x4b4000010a0a7423 */ /* 0x000fc8000000400f */
[C---:B------:R-:W-:Y:S01]  /*1290*/  FADD R11, R10.reuse, -12583039 ;  /* 0xcb40007f0a0b7421 */ /* 0x040fe20000000000 */
[----:B------:R-:W-:-:S03]  /*12a0*/  SHF.L.U32 R10, R10, 0x17, RZ ;  /* 0x000000170a0a7819 */ /* 0x000fc600000006ff */
[----:B------:R-:W-:-:S04]  /*12b0*/  FFMA R11, R8, 1.4426950216293334961, -R11 ;  /* 0x3fb8aa3b080b7823 */ /* 0x000fc8000000080b */
[----:B------:R-:W-:-:S06]  /*12c0*/  FFMA R11, R8, 1.925963033500011079e-08, R11 ;  /* 0x32a57060080b7823 */ /* 0x000fcc000000000b */
[----:B------:R-:W0:Y:S02]  /*12d0*/  MUFU.EX2 R11, R11 ;  /* 0x0000000b000b7308 */ /* 0x000e240000000800 */
[----:B0-----:R-:W-:-:S07]  /*12e0*/  FFMA R13, R10, R11, R13 ;  /* 0x0000000b0a0d7223 */ /* 0x001fce000000000d */
.L_x_19:
[----:B------:R-:W0:Y:S02]  /*12f0*/  S2R R11, SR_TID.X ;  /* 0x00000000000b7919 */ /* 0x000e240000002100 */
[----:B0-----:R-:W-:-:S13]  /*1300*/  ISETP.GE.AND P0, PT, R11, R0, PT ;  /* 0x000000000b00720c */ /* 0x001fda0003f06270 */
[----:B------:R-:W-:Y:S05]  /*1310*/  @P0 EXIT ;  /* 0x000000000000094d */ /* 0x000fea0003800000 */
[----:B------:R-:W0:Y:S01]  /*1320*/  LDCU UR4, c[0x0][0x360] ;  /* 0x00006c00ff0477ac */ /* 0x000e220008000800 */
[----:B------:R-:W1:Y:S01]  /*1330*/  LDCU UR5, c[0x0][0x394] ;  /* 0x00007280ff0577ac */ /* 0x000e620008000800 */
[----:B------:R-:W2:Y:S02]  /*1340*/  LDCU.64 UR8, c[0x0][0x388] ;  /* 0x00007100ff0877ac */ /* 0x000ea40008000a00 */
.L_x_26:
[----:B---3--:R-:W-:-:S06]  /*1350*/  IMAD.WIDE R2, R11, 0x4, R4 ;  /* 0x000000040b027825 */ /* 0x008fcc00078e0204 */
[----:B------:R3:W4:Y:S01]  /*1360*/  LDG.E R2, desc[UR6][R2.64] ;  /* 0x0000000602027981 */ /* 0x000722000c1e1900 */
[----:B------:R-:W-:Y:S02]  /*1370*/  HFMA2 R15, -RZ, RZ, 0.96630859375, -0.0022525787353515625 ;  /* 0x3bbb989dff0f7431 */ /* 0x000fe400000001ff */
[----:B------:R-:W-:Y:S01]  /*1380*/  IMAD.MOV.U32 R17, RZ, RZ, 0x437c0000 ;  /* 0x437c0000ff117424 */ /* 0x000fe200078e00ff */
[----:B------:R-:W3:Y:S01]  /*1390*/  MUFU.RCP R12, R13 ;  /* 0x0000000d000c7308 */ /* 0x000ee20000001000 */
[----:B------:R-:W-:Y:S01]  /*13a0*/  BSSY.RECONVERGENT B0, `(.L_x_24) ;  /* 0x0000019000007945 */ /* 0x000fe20003800200 */
[----:B---3--:R-:W-:-:S04]  /*13b0*/  FFMA R3, R12, -R13, 1 ;  /* 0x3f8000000c037423 */ /* 0x008fc8000000080d */
[----:B------:R-:W-:Y:S01]  /*13c0*/  FFMA R3, R12, R3, R12 ;  /* 0x000000030c037223 */ /* 0x000fe2000000000c */
[----:B----4-:R-:W-:Y:S01]  /*13d0*/  FADD R0, R2, -R7 ;  /* 0x8000000702007221 */ /* 0x010fe20000000000 */
[----:B------:R-:W-:-:S03]  /*13e0*/  SHF.R.S32.HI R2, RZ, 0x1f, R11 ;  /* 0x0000001fff027819 */ /* 0x000fc6000001140b */
[----:B------:R-:W-:-:S04]  /*13f0*/  FFMA.SAT R8, R0, R15, 0.5 ;  /* 0x3f00000000087423 */ /* 0x000fc8000000200f */
[----:B------:R-:W-:-:S04]  /*1400*/  FFMA.RM R8, R8, R17, 12582913 ;  /* 0x4b40000108087423 */ /* 0x000fc80000004011 */
[----:B------:R-:W-:-:S04]  /*1410*/  FADD R15, R8, -12583039 ;  /* 0xcb40007f080f7421 */ /* 0x000fc80000000000 */
[----:B------:R-:W-:-:S04]  /*1420*/  FFMA R15, R0, 1.4426950216293334961, -R15 ;  /* 0x3fb8aa3b000f7823 */ /* 0x000fc8000000080f */
[----:B------:R-:W-:Y:S01]  /*1430*/  FFMA R10, R0, 1.925963033500011079e-08, R15 ;  /* 0x32a57060000a7823 */ /* 0x000fe2000000000f */
[----:B------:R-:W-:Y:S02]  /*1440*/  SHF.L.U32 R0, R8, 0x17, RZ ;  /* 0x0000001708007819 */ /* 0x000fe400000006ff */
[----:B------:R-:W-:Y:S01]  /*1450*/  MOV R15, R11 ;  /* 0x0000000b000f7202 */ /* 0x000fe20000000f00 */
[----:B------:R-:W3:Y:S01]  /*1460*/  MUFU.EX2 R17, R10 ;  /* 0x0000000a00117308 */ /* 0x000ee20000000800 */
[----:B0-----:R-:W-:-:S04]  /*1470*/  IADD3 R11, PT, PT, R11, UR4, RZ ;  /* 0x000000040b0b7c10 */ /* 0x001fc8000fffe0ff */
[----:B-1----:R-:W-:Y:S01]  /*1480*/  ISETP.GE.AND P2, PT, R11, UR5, PT ;  /* 0x000000050b007c0c */ /* 0x002fe2000bf46270 */
[----:B---3--:R-:W-:-:S04]  /*1490*/  FMUL R0, R0, R17 ;  /* 0x0000001100007220 */ /* 0x008fc80000400000 */
[----:B------:R-:W0:Y:S01]  /*14a0*/  FCHK P0, R0, R13 ;  /* 0x0000000d00007302 */ /* 0x000e220000000000 */
[----:B------:R-:W-:-:S04]  /*14b0*/  FFMA R8, R0, R3, RZ ;  /* 0x0000000300087223 */ /* 0x000fc800000000ff */
[----:B------:R-:W-:-:S04]  /*14c0*/  FFMA R10, R8, -R13, R0 ;  /* 0x8000000d080a7223 */ /* 0x000fc80000000000 */
[----:B------:R-:W-:Y:S01]  /*14d0*/  FFMA R17, R3, R10, R8 ;  /* 0x0000000a03117223 */ /* 0x000fe20000000008 */
[----:B0-----:R-:W-:Y:S06]  /*14e0*/  @!P0 BRA `(.L_x_25) ;  /* 0x0000000000108947 */ /* 0x001fec0003800000 */
[----:B------:R-:W-:Y:S01]  /*14f0*/  IMAD.MOV.U32 R3, RZ, RZ, R13 ;  /* 0x000000ffff037224 */ /* 0x000fe200078e000d */
[----:B------:R-:W-:-:S07]  /*1500*/  MOV R8, 0x1520 ;  /* 0x0000152000087802 */ /* 0x000fce0000000f00 */
[----:B--2---:R-:W-:Y:S05]  /*1510*/  CALL.REL.NOINC `($__internal_0_$__cuda_sm3x_div_rn_noftz_f32_slowpath) ;  /* 0x0000000000247944 */ /* 0x004fea0003c00000 */
[----:B------:R-:W-:-:S07]  /*1520*/  MOV R17, R0 ;  /* 0x0000000000117202 */ /* 0x000fce0000000f00 */
.L_x_25:
[----:B--2---:R-:W-:Y:S05]  /*1530*/  BSYNC.RECONVERGENT B0 ;  /* 0x0000000000007941 */ /* 0x004fea0003800200 */
.L_x_24:
[----:B------:R-:W-:-:S04]  /*1540*/  IADD3 R0, P0, PT, R6, R15, RZ ;  /* 0x0000000f06007210 */ /* 0x000fc80007f1e0ff */
[----:B------:R-:W-:Y:S02]  /*1550*/  IADD3.X R3, PT, PT, R9, R2, RZ, P0, !PT ;  /* 0x0000000209037210 */ /* 0x000fe400007fe4ff */
[----:B------:R-:W-:-:S04]  /*1560*/  LEA R2, P0, R0, UR8, 0x2 ;  /* 0x0000000800027c11 */ /* 0x000fc8000f8010ff */
[----:B------:R-:W-:-:S05]  /*1570*/  LEA.HI.X R3, R0, UR9, R3, 0x2, P0 ;  /* 0x0000000900037c11 */ /* 0x000fca00080f1403 */
[----:B------:R3:W-:Y:S01]  /*1580*/  STG.E desc[UR6][R2.64], R17 ;  /* 0x0000001102007986 */ /* 0x0007e2000c101906 */
[----:B------:R-:W-:Y:S05]  /*1590*/  @!P2 BRA `(.L_x_26) ;  /* 0xfffffffc006ca947 */ /* 0x000fea000383ffff */
[----:B------:R-:W-:Y:S05]  /*15a0*/  EXIT ;  /* 0x000000000000794d */ /* 0x000fea0003800000 */
        .weak           $__internal_0_$__cuda_sm3x_div_rn_noftz_f32_slowpath
        .type           $__internal_0_$__cuda_sm3x_div_rn_noftz_f32_slowpath,@function
        .size           $__internal_0_$__cuda_sm3x_div_rn_noftz_f32_slowpath,(.L_x_82 - $__internal_0_$__cuda_sm3x_div_rn_noftz_f32_slowpath)
$__internal_0_$__cuda_sm3x_div_rn_noftz_f32_slowpath:
[----:B------:R-:W-:Y:S01]  /*15b0*/  SHF.R.U32.HI R12, RZ, 0x17, R3 ;  /* 0x00000017ff0c7819 */ /* 0x000fe20000011603 */
[----:B------:R-:W-:Y:S01]  /*15c0*/  BSSY.RECONVERGENT B1, `(.L_x_27) ;  /* 0x0000063000017945 */ /* 0x000fe20003800200 */
[----:B------:R-:W-:Y:S02]  /*15d0*/  SHF.R.U32.HI R10, RZ, 0x17, R0 ;  /* 0x00000017ff0a7819 */ /* 0x000fe40000011600 */
[----:B------:R-:W-:Y:S02]  /*15e0*/  LOP3.LUT R12, R12, 0xff, RZ, 0xc0, !PT ;  /* 0x000000ff0c0c7812 */ /* 0x000fe400078ec0ff */
[----:B------:R-:W-:Y:S02]  /*15f0*/  LOP3.LUT R17, R10, 0xff, RZ, 0xc0, !PT ;  /* 0x000000ff0a117812 */ /* 0x000fe400078ec0ff */
[----:B------:R-:W-:Y:S02]  /*1600*/  IADD3 R18, PT, PT, R12, -0x1, RZ ;  /* 0xffffffff0c127810 */ /* 0x000fe40007ffe0ff */
[----:B------:R-:W-:Y:S01]  /*1610*/  MOV R14, R0 ;  /* 0x00000000000e7202 */ /* 0x000fe20000000f00 */
[----:B------:R-:W-:Y:S01]  /*1620*/  VIADD R16, R17, 0xffffffff ;  /* 0xffffffff11107836 */ /* 0x000fe20000000000 */
[----:B------:R-:W-:-:S04]  /*1630*/  ISETP.GT.U32.AND P0, PT, R18, 0xfd, PT ;  /* 0x000000fd1200780c */ /* 0x000fc80003f04070 */
[----:B------:R-:W-:-:S13]  /*1640*/  ISETP.GT.U32.OR P0, PT, R16, 0xfd, P0 ;  /* 0x000000fd1000780c */ /* 0x000fda0000704470 */
[----:B------:R-:W-:Y:S01]  /*1650*/  @!P0 MOV R10, RZ ;  /* 0x000000ff000a8202 */ /* 0x000fe20000000f00 */
[----:B------:R-:W-:Y:S06]  /*1660*/  @!P0 BRA `(.L_x_28) ;  /* 0x00000000005c8947 */ /* 0x000fec0003800000 */
[----:B------:R-:W-:Y:S02]  /*1670*/  FSETP.GTU.FTZ.AND P1, PT, |R3|, +INF , PT ;  /* 0x7f8000000300780b */ /* 0x000fe40003f3c200 */
[----:B------:R-:W-:-:S04]  /*1680*/  FSETP.GTU.FTZ.AND P0, PT, |R0|, +INF , PT ;  /* 0x7f8000000000780b */ /* 0x000fc80003f1c200 */
[----:B------:R-:W-:-:S13]  /*1690*/  PLOP3.LUT P0, PT, P0, P1, PT, 0xf8, 0x8f ;  /* 0x00000000008f781c */ /* 0x000fda0000703f70 */
[----:B------:R-:W-:Y:S05]  /*16a0*/  @P0 BRA `(.L_x_29) ;  /* 0x00000004004c0947 */ /* 0x000fea0003800000 */
[----:B------:R-:W-:-:S13]  /*16b0*/  LOP3.LUT P0, RZ, R3, 0x7fffffff, R14, 0xc8, !PT ;  /* 0x7fffffff03ff7812 */ /* 0x000fda000780c80e */
[----:B------:R-:W-:Y:S05]  /*16c0*/  @!P0 BRA `(.L_x_30) ;  /* 0x00000004003c8947 */ /* 0x000fea0003800000 */
[C---:B------:R-:W-:Y:S02]  /*16d0*/  FSETP.NEU.FTZ.AND P3, PT, |R0|.reuse, +INF , PT ;  /* 0x7f8000000000780b */ /* 0x040fe40003f7d200 */
[----:B------:R-:W-:Y:S02]  /*16e0*/  FSETP.NEU.FTZ.AND P1, PT, |R3|, +INF , PT ;  /* 0x7f8000000300780b */ /* 0x000fe40003f3d200 */
[----:B------:R-:W-:-:S11]  /*16f0*/  FSETP.NEU.FTZ.AND P0, PT, |R0|, +INF , PT ;  /* 0x7f8000000000780b */ /* 0x000fd60003f1d200 */
[----:B------:R-:W-:Y:S05]  /*1700*/  @!P1 BRA !P3, `(.L_x_30) ;  /* 0x00000004002c9947 */ /* 0x000fea0005800000 */
[----:B------:R-:W-:-:S04]  /*1710*/  LOP3.LUT P3, RZ, R14, 0x7fffffff, RZ, 0xc0, !PT ;  /* 0x7fffffff0eff7812 */ /* 0x000fc8000786c0ff */
[----:B------:R-:W-:-:S13]  /*1720*/  PLOP3.LUT P1, PT, P1, P3, PT, 0x2f, 0xf2 ;  /* 0x0000000000f2781c */ /* 0x000fda0000f26577 */
[----:B------:R-:W-:Y:S05]  /*1730*/  @P1 BRA `(.L_x_31) ;  /* 0x0000000400181947 */ /* 0x000fea0003800000 */
[----:B------:R-:W-:-:S04]  /*1740*/  LOP3.LUT P1, RZ, R3, 0x7fffffff, RZ, 0xc0, !PT ;  /* 0x7fffffff03ff7812 */ /* 0x000fc8000782c0ff */
[----:B------:R-:W-:-:S13]  /*1750*/  PLOP3.LUT P0, PT, P0, P1, PT, 0x2f, 0xf2 ;  /* 0x0000000000f2781c */ /* 0x000fda0000702577 */
[----:B------:R-:W-:Y:S05]  /*1760*/  @P0 BRA `(.L_x_32) ;  /* 0x0000000400000947 */ /* 0x000fea0003800000 */
[----:B------:R-:W-:Y:S02]  /*1770*/  ISETP.GE.AND P0, PT, R16, RZ, PT ;  /* 0x000000ff1000720c */ /* 0x000fe40003f06270 */
[----:B------:R-:W-:-:S11]  /*1780*/  ISETP.GE.AND P1, PT, R18, RZ, PT ;  /* 0x000000ff1200720c */ /* 0x000fd60003f26270 */
[----:B------:R-:W-:Y:S01]  /*1790*/  @P0 MOV R10, RZ ;  /* 0x000000ff000a0202 */ /* 0x000fe20000000f00 */
[----:B------:R-:W-:Y:S02]  /*17a0*/  @!P0 IMAD.MOV.U32 R10, RZ, RZ, -0x40 ;  /* 0xffffffc0ff0a8424 */ /* 0x000fe400078e00ff */
[----:B------:R-:W-:Y:S01]  /*17b0*/  @!P0 FFMA R14, R0, 1.84467440737095516160e+19, RZ ;  /* 0x5f800000000e8823 */ /* 0x000fe200000000ff */
[----:B------:R-:W-:Y:S02]  /*17c0*/  @!P1 FFMA R3, R3, 1.84467440737095516160e+19, RZ ;  /* 0x5f80000003039823 */ /* 0x000fe400000000ff */
[----:B------:R-:W-:-:S07]  /*17d0*/  @!P1 IADD3 R10, PT, PT, R10, 0x40, RZ ;  /* 0x000000400a0a9810 */ /* 0x000fce0007ffe0ff */
.L_x_28:
[----:B------:R-:W-:Y:S01]  /*17e0*/  LEA R0, R12, 0xc0800000, 0x17 ;  /* 0xc08000000c007811 */ /* 0x000fe200078eb8ff */
[----:B------:R-:W-:Y:S01]  /*17f0*/  BSSY.RECONVERGENT B2, `(.L_x_33) ;  /* 0x0000036000027945 */ /* 0x000fe20003800200 */
[----:B------:R-:W-:Y:S02]  /*1800*/  IADD3 R17, PT, PT, R17, -0x7f, RZ ;  /* 0xffffff8111117810 */ /* 0x000fe40007ffe0ff */
[----:B------:R-:W-:-:S03]  /*1810*/  IADD3 R16, PT, PT, -R0, R3, RZ ;  /* 0x0000000300107210 */ /* 0x000fc60007ffe1ff */
[C---:B------:R-:W-:Y:S01]  /*1820*/  IMAD R0, R17.reuse, -0x800000, R14 ;  /* 0xff80000011007824 */ /* 0x040fe200078e020e */
[----:B------:R-:W0:Y:S01]  /*1830*/  MUFU.RCP R3, R16 ;  /* 0x0000001000037308 */ /* 0x000e220000001000 */
[----:B------:R-:W-:Y:S01]  /*1840*/  FADD.FTZ R19, -R16, -RZ ;  /* 0x800000ff10137221 */ /* 0x000fe20000010100 */
[----:B------:R-:W-:-:S05]  /*1850*/  IADD3 R17, PT, PT, R17, 0x7f, -R12 ;  /* 0x0000007f11117810 */ /* 0x000fca0007ffe80c */
[----:B------:R-:W-:Y:S02]  /*1860*/  IMAD.IADD R17, R17, 0x1, R10 ;  /* 0x0000000111117824 */ /* 0x000fe400078e020a */
[----:B0-----:R-:W-:-:S04]  /*1870*/  FFMA R18, R3, R19, 1 ;  /* 0x3f80000003127423 */ /* 0x001fc80000000013 */
[----:B------:R-:W-:-:S04]  /*1880*/  FFMA R3, R3, R18, R3 ;  /* 0x0000001203037223 */ /* 0x000fc80000000003 */
[----:B------:R-:W-:-:S04]  /*1890*/  FFMA R14, R0, R3, RZ ;  /* 0x00000003000e7223 */ /* 0x000fc800000000ff */
[----:B------:R-:W-:-:S04]  /*18a0*/  FFMA R18, R19, R14, R0 ;  /* 0x0000000e13127223 */ /* 0x000fc80000000000 */
[----:B------:R-:W-:-:S04]  /*18b0*/  FFMA R18, R3, R18, R14 ;  /* 0x0000001203127223 */ /* 0x000fc8000000000e */
[----:B------:R-:W-:-:S04]  /*18c0*/  FFMA R19, R19, R18, R0 ;  /* 0x0000001213137223 */ /* 0x000fc80000000000 */
[----:B------:R-:W-:-:S05]  /*18d0*/  FFMA R0, R3, R19, R18 ;  /* 0x0000001303007223 */ /* 0x000fca0000000012 */
[----:B------:R-:W-:-:S04]  /*18e0*/  SHF.R.U32.HI R12, RZ, 0x17, R0 ;  /* 0x00000017ff0c7819 */ /* 0x000fc80000011600 */
[----:B------:R-:W-:-:S04]  /*18f0*/  LOP3.LUT R12, R12, 0xff, RZ, 0xc0, !PT ;  /* 0x000000ff0c0c7812 */ /* 0x000fc800078ec0ff */
[----:B------:R-:W-:-:S04]  /*1900*/  IADD3 R14, PT, PT, R12, R17, RZ ;  /* 0x000000110c0e7210 */ /* 0x000fc80007ffe0ff */
[----:B------:R-:W-:-:S04]  /*1910*/  IADD3 R10, PT, PT, R14, -0x1, RZ ;  /* 0xffffffff0e0a7810 */ /* 0x000fc80007ffe0ff */
[----:B------:R-:W-:-:S13]  /*1920*/  ISETP.GE.U32.AND P0, PT, R10, 0xfe, PT ;  /* 0x000000fe0a00780c */ /* 0x000fda0003f06070 */
[----:B------:R-:W-:Y:S05]  /*1930*/  @!P0 BRA `(.L_x_34) ;  /* 0x0000000000808947 */ /* 0x000fea0003800000 */
[----:B------:R-:W-:-:S13]  /*1940*/  ISETP.GT.AND P0, PT, R14, 0xfe, PT ;  /* 0x000000fe0e00780c */ /* 0x000fda0003f04270 */
[----:B------:R-:W-:Y:S05]  /*1950*/  @P0 BRA `(.L_x_35) ;  /* 0x00000000006c0947 */ /* 0x000fea0003800000 */
[----:B------:R-:W-:-:S13]  /*1960*/  ISETP.GE.AND P0, PT, R14, 0x1, PT ;  /* 0x000000010e00780c */ /* 0x000fda0003f06270 */
[----:B------:R-:W-:Y:S05]  /*1970*/  @P0 BRA `(.L_x_36) ;  /* 0x0000000000740947 */ /* 0x000fea0003800000 */
[----:B------:R-:W-:Y:S02]  /*1980*/  ISETP.GE.AND P0, PT, R14, -0x18, PT ;  /* 0xffffffe80e00780c */ /* 0x000fe40003f06270 */
[----:B------:R-:W-:-:S11]  /*1990*/  LOP3.LUT R0, R0, 0x80000000, RZ, 0xc0, !PT ;  /* 0x8000000000007812 */ /* 0x000fd600078ec0ff */
[----:B------:R-:W-:Y:S05]  /*19a0*/  @!P0 BRA `(.L_x_36) ;  /* 0x0000000000688947 */ /* 0x000fea0003800000 */
[CCC-:B------:R-:W-:Y:S01]  /*19b0*/  FFMA.RZ R10, R3.reuse, R19.reuse, R18.reuse ;  /* 0x00000013030a7223 */ /* 0x1c0fe2000000c012 */
[C---:B------:R-:W-:Y:S02]  /*19c0*/  IADD3 R17, PT, PT, R14.reuse, 0x20, RZ ;  /* 0x000000200e117810 */ /* 0x040fe40007ffe0ff */
[----:B------:R-:W-:Y:S02]  /*19d0*/  ISETP.NE.AND P3, PT, R14, RZ, PT ;  /* 0x000000ff0e00720c */ /* 0x000fe40003f65270 */
[----:B------:R-:W-:Y:S01]  /*19e0*/  LOP3.LUT R12, R10, 0x7fffff, RZ, 0xc0, !PT ;  /* 0x007fffff0a0c7812 */ /* 0x000fe200078ec0ff */
[CCC-:B------:R-:W-:Y:S01]  /*19f0*/  FFMA.RP R10, R3.reuse, R19.reuse, R18.reuse ;  /* 0x00000013030a7223 */ /* 0x1c0fe20000008012 */
[----:B------:R-:W-:Y:S01]  /*1a00*/  FFMA.RM R3, R3, R19, R18 ;  /* 0x0000001303037223 */ /* 0x000fe20000004012 */
[----:B------:R-:W-:Y:S01]  /*1a10*/  ISETP.NE.AND P1, PT, R14, RZ, PT ;  /* 0x000000ff0e00720c */ /* 0x000fe20003f25270 */
[----:B------:R-:W-:Y:S01]  /*1a20*/  IMAD.MOV R14, RZ, RZ, -R14 ;  /* 0x000000ffff0e7224 */ /* 0x000fe200078e0a0e */
[----:B------:R-:W-:-:S02]  /*1a30*/  LOP3.LUT R12, R12, 0x800000, RZ, 0xfc, !PT ;  /* 0x008000000c0c7812 */ /* 0x000fc400078efcff */
[----:B------:R-:W-:Y:S02]  /*1a40*/  FSETP.NEU.FTZ.AND P0, PT, R10, R3, PT ;  /* 0x000000030a00720b */ /* 0x000fe40003f1d000 */
[----:B------:R-:W-:Y:S02]  /*1a50*/  SHF.L.U32 R17, R12, R17, RZ ;  /* 0x000000110c117219 */ /* 0x000fe400000006ff */
[----:B------:R-:W-:Y:S02]  /*1a60*/  SEL R3, R14, RZ, P3 ;  /* 0x000000ff0e037207 */ /* 0x000fe40001800000 */
[----:B------:R-:W-:Y:S02]  /*1a70*/  ISETP.NE.AND P1, PT, R17, RZ, P1 ;  /* 0x000000ff1100720c */ /* 0x000fe40000f25270 */
[----:B------:R-:W-:Y:S02]  /*1a80*/  SHF.R.U32.HI R3, RZ, R3, R12 ;  /* 0x00000003ff037219 */ /* 0x000fe4000001160c */
[----:B------:R-:W-:-:S02]  /*1a90*/  PLOP3.LUT P0, PT, P0, P1, PT, 0xf8, 0x8f ;  /* 0x00000000008f781c */ /* 0x000fc40000703f70 */
[----:B------:R-:W-:Y:S02]  /*1aa0*/  SHF.R.U32.HI R17, RZ, 0x1, R3 ;  /* 0x00000001ff117819 */ /* 0x000fe40000011603 */
[----:B------:R-:W-:-:S04]  /*1ab0*/  SEL R10, RZ, 0x1, !P0 ;  /* 0x00000001ff0a7807 */ /* 0x000fc80004000000 */
[----:B------:R-:W-:-:S04]  /*1ac0*/  LOP3.LUT R10, R10, 0x1, R17, 0xf8, !PT ;  /* 0x000000010a0a7812 */ /* 0x000fc800078ef811 */
[----:B------:R-:W-:-:S04]  /*1ad0*/  LOP3.LUT R10, R10, R3, RZ, 0xc0, !PT ;  /* 0x000000030a0a7212 */ /* 0x000fc800078ec0ff */
[----:B------:R-:W-:-:S04]  /*1ae0*/  IADD3 R17, PT, PT, R17, R10, RZ ;  /* 0x0000000a11117210 */ /* 0x000fc80007ffe0ff */
[----:B------:R-:W-:Y:S01]  /*1af0*/  LOP3.LUT R0, R17, R0, RZ, 0xfc, !PT ;  /* 0x0000000011007212 */ /* 0x000fe200078efcff */
[----:B------:R-:W-:Y:S06]  /*1b00*/  BRA `(.L_x_36) ;  /* 0x0000000000107947 */ /* 0x000fec0003800000 */
.L_x_35:
[----:B------:R-:W-:-:S04]  /*1b10*/  LOP3.LUT R0, R0, 0x80000000, RZ, 0xc0, !PT ;  /* 0x8000000000007812 */ /* 0x000fc800078ec0ff */
[----:B------:R-:W-:Y:S01]  /*1b20*/  LOP3.LUT R0, R0, 0x7f800000, RZ, 0xfc, !PT ;  /* 0x7f80000000007812 */ /* 0x000fe200078efcff */
[----:B------:R-:W-:Y:S06]  /*1b30*/  BRA `(.L_x_36) ;  /* 0x0000000000047947 */ /* 0x000fec0003800000 */
.L_x_34:
[----:B------:R-:W-:-:S07]  /*1b40*/  LEA R0, R17, R0, 0x17 ;  /* 0x0000000011007211 */ /* 0x000fce00078eb8ff */
.L_x_36:
[----:B------:R-:W-:Y:S05]  /*1b50*/  BSYNC.RECONVERGENT B2 ;  /* 0x0000000000027941 */ /* 0x000fea0003800200 */
.L_x_33:
[----:B------:R-:W-:Y:S05]  /*1b60*/  BRA `(.L_x_37) ;  /* 0x0000000000207947 */ /* 0x000fea0003800000 */
.L_x_32:
[----:B------:R-:W-:-:S04]  /*1b70*/  LOP3.LUT R0, R3, 0x80000000, R14, 0x48, !PT ;  /* 0x8000000003007812 */ /* 0x000fc800078e480e */
[----:B------:R-:W-:Y:S01]  /*1b80*/  LOP3.LUT R0, R0, 0x7f800000, RZ, 0xfc, !PT ;  /* 0x7f80000000007812 */ /* 0x000fe200078efcff */
[----:B------:R-:W-:Y:S06]  /*1b90*/  BRA `(.L_x_37) ;  /* 0x0000000000147947 */ /* 0x000fec0003800000 */
.L_x_31:
[----:B------:R-:W-:Y:S01]  /*1ba0*/  LOP3.LUT R0, R3, 0x80000000, R14, 0x48, !PT ;  /* 0x8000000003007812 */ /* 0x000fe200078e480e */
[----:B------:R-:W-:Y:S06]  /*1bb0*/  BRA `(.L_x_37) ;  /* 0x00000000000c7947 */ /* 0x000fec0003800000 */
.L_x_30:
[----:B------:R-:W0:Y:S01]  /*1bc0*/  MUFU.RSQ R0, -QNAN ;  /* 0xffc0000000007908 */ /* 0x000e220000001400 */
[----:B------:R-:W-:Y:S05]  /*1bd0*/  BRA `(.L_x_37) ;  /* 0x0000000000047947 */ /* 0x000fea0003800000 */
.L_x_29:
[----:B------:R-:W-:-:S07]  /*1be0*/  FADD.FTZ R0, R0, R3 ;  /* 0x0000000300007221 */ /* 0x000fce0000010000 */
.L_x_37:
[----:B------:R-:W-:Y:S05]  /*1bf0*/  BSYNC.RECONVERGENT B1 ;  /* 0x0000000000017941 */ /* 0x000fea0003800200 */
.L_x_27:
[----:B------:R-:W-:Y:S01]  /*1c00*/  HFMA2 R17, -RZ, RZ, 0, 0 ;  /* 0x00000000ff117431 */ /* 0x000fe200000001ff */
[----:B------:R-:W-:-:S04]  /*1c10*/  MOV R16, R8 ;  /* 0x0000000800107202 */ /* 0x000fc80000000f00 */
[----:B0-----:R-:W-:Y:S05]  /*1c20*/  RET.REL.NODEC R16 `(_Z20softmaxForwardKernelPKfPfii) ;  /* 0xffffffe010f47950 */ /* 0x001fea0003c3ffff */
.L_x_38:
        /* <DEDUP_REMOVED lines=13> */
.L_x_82:


//--------------------- .text._Z17mishForwardKernelPKfPfi --------------------------
	.section	.text._Z17mishForwardKernelPKfPfi,"ax",@progbits
	.align	128
        .global         _Z17mishForwardKernelPKfPfi
        .type           _Z17mishForwardKernelPKfPfi,@function
        .size           _Z17mishForwardKernelPKfPfi,(.L_x_88 - _Z17mishForwardKernelPKfPfi)
        .other          _Z17mishForwardKernelPKfPfi,@"STO_CUDA_ENTRY STV_DEFAULT"
_Z17mishForwardKernelPKfPfi:
.text._Z17mishForwardKernelPKfPfi:
[----:B------:R-:W-:Y:S01]  /*0000*/  LDC R1, c[0x0][0x37c] ;  /* 0x0000df00ff017b82 */ /* 0x000fe20000000800 */
[----:B------:R-:W0:Y:S07]  /*0010*/  S2R R3, SR_TID.X ;  /* 0x0000000000037919 */ /* 0x000e2e0000002100 */
[----:B------:R-:W0:Y:S01]  /*0020*/  S2UR UR4, SR_CTAID.X ;  /* 0x00000000000479c3 */ /* 0x000e220000002500 */
[----:B------:R-:W1:Y:S07]  /*0030*/  LDCU UR5, c[0x0][0x390] ;  /* 0x00007200ff0577ac */ /* 0x000e6e0008000800 */
[----:B------:R-:W0:Y:S02]  /*0040*/  LDC R2, c[0x0][0x360] ;  /* 0x0000d800ff027b82 */ /* 0x000e240000000800 */
[----:B0-----:R-:W-:-:S05]  /*0050*/  IMAD R2, R2, UR4, R3 ;  /* 0x0000000402027c24 */ /* 0x001fca000f8e0203 */
[----:B-1----:R-:W-:-:S13]  /*0060*/  ISETP.GE.AND P0, PT, R2, UR5, PT ;  /* 0x0000000502007c0c */ /* 0x002fda000bf06270 */
[----:B------:R-:W-:Y:S05]  /*0070*/  @P0 EXIT ;  /* 0x000000000000094d */ /* 0x000fea0003800000 */
[----:B------:R-:W0:Y:S01]  /*0080*/  LDC.64 R4, c[0x0][0x380] ;  /* 0x0000e000ff047b82 */ /* 0x000e220000000a00 */
[----:B------:R-:W1:Y:S01]  /*0090*/  LDCU.64 UR4, c[0x0][0x358] ;  /* 0x00006b00ff0477ac */ /* 0x000e620008000a00 */
[----:B0-----:R-:W-:-:S05]  /*00a0*/  IMAD.WIDE R4, R2, 0x4, R4 ;  /* 0x0000000402047825 */ /* 0x001fca00078e0204 */
[----:B-1----:R-:W2:Y:S01]  /*00b0*/  LDG.E R3, desc[UR4][R4.64] ;  /* 0x0000000404037981 */ /* 0x002ea2000c1e1900 */
[----:B------:R-:W-:Y:S01]  /*00c0*/  HFMA2 R0, -RZ, RZ, 0.96630859375, -0.0022525787353515625 ;  /* 0x3bbb989dff007431 */ /* 0x000fe200000001ff */
[----:B------:R-:W-:Y:S01]  /*00d0*/  MOV R7, 0x437c0000 ;  /* 0x437c000000077802 */ /* 0x000fe20000000f00 */
[----:B------:R-:W-:Y:S01]  /*00e0*/  HFMA2 R8, -RZ, RZ, 1.5048828125, 33.21875 ;  /* 0x3e055027ff087431 */ /* 0x000fe200000001ff */
[----:B------:R-:W-:Y:S02]  /*00f0*/  MOV R10, 0x3c80f082 ;  /* 0x3c80f082000a7802 */ /* 0x000fe40000000f00 */
[----:B--2---:R-:W-:-:S04]  /*0100*/  FFMA.SAT R0, R3, R0, 0.5 ;  /* 0x3f00000003007423 */ /* 0x004fc80000002000 */
[----:B------:R-:W-:-:S04]  /*0110*/  FFMA.RM R0, R0, R7, 12582913 ;  /* 0x4b40000100007423 */ /* 0x000fc80000004007 */
[C---:B------:R-:W-:Y:S01]  /*0120*/  FADD R6, R0.reuse, -12583039 ;  /* 0xcb40007f00067421 */ /* 0x040fe20000000000 */
[----:B------:R-:W-:-:S03]  /*0130*/  SHF.L.U32 R0, R0, 0x17, RZ ;  /* 0x0000001700007819 */ /* 0x000fc600000006ff */
[----:B------:R-:W-:-:S04]  /*0140*/  FFMA R6, R3, 1.4426950216293334961, -R6 ;  /* 0x3fb8aa3b03067823 */ /* 0x000fc80000000806 */
[----:B------:R-:W-:-:S04]  /*0150*/  FFMA R6, R3, 1.925963033500011079e-08, R6 ;  /* 0x32a5706003067823 */ /* 0x000fc80000000006 */
[----:B------:R-:W0:Y:S02]  /*0160*/  MUFU.EX2 R7, R6 ;  /* 0x0000000600077308 */ /* 0x000e240000000800 */
[----:B0-----:R-:W-:-:S05]  /*0170*/  FFMA R0, R0, R7, 1 ;  /* 0x3f80000000007423 */ /* 0x001fca0000000007 */
[----:B------:R-:W-:-:S13]  /*0180*/  FSETP.GEU.AND P0, PT, R0, 1.175494350822287508e-38, PT ;  /* 0x008000000000780b */ /* 0x000fda0003f0e000 */
[----:B------:R-:W-:-:S05]  /*0190*/  @!P0 FMUL R0, R0, 8388608 ;  /* 0x4b00000000008820 */ /* 0x000fca0000400000 */
[----:B------:R-:W-:-:S04]  /*01a0*/  IADD3 R4, PT, PT, R0, -0x3f2aaaab, RZ ;  /* 0xc0d5555500047810 */ /* 0x000fc80007ffe0ff */
[----:B------:R-:W-:-:S04]  /*01b0*/  LOP3.LUT R5, R4, 0xff800000, RZ, 0xc0, !PT ;  /* 0xff80000004057812 */ /* 0x000fc800078ec0ff */
[-C--:B------:R-:W-:Y:S02]  /*01c0*/  IADD3 R4, PT, PT, R0, -R5.reuse, RZ ;  /* 0x8000000500047210 */ /* 0x080fe40007ffe0ff */
[----:B------:R-:W-:-:S03]  /*01d0*/  I2FP.F32.S32 R5, R5 ;  /* 0x0000000500057245 */ /* 0x000fc60000201400 */
[----:B------:R-:W-:-:S04]  /*01e0*/  FADD R7, R4, -1 ;  /* 0xbf80000004077421 */ /* 0x000fc80000000000 */
[----:B------:R-:W-:Y:S01]  /*01f0*/  FFMA R4, R7, -R8, 0.14084610342979431152 ;  /* 0x3e1039f607047423 */ /* 0x000fe20000000808 */
[----:B------:R-:W-:-:S03]  /*0200*/  HFMA2 R8, -RZ, RZ, 1.875, 0 ;  /* 0x3f800000ff087431 */ /* 0x000fc600000001ff */
[----:B------:R-:W-:-:S04]  /*0210*/  FFMA R4, R7, R4, -0.12148627638816833496 ;  /* 0xbdf8cdcc07047423 */ /* 0x000fc80000000004 */
[----:B------:R-:W-:-:S04]  /*0220*/  FFMA R4, R7, R4, 0.13980610668659210205 ;  /* 0x3e0f295507047423 */ /* 0x000fc80000000004 */
[----:B------:R-:W-:-:S04]  /*0230*/  FFMA R4, R7, R4, -0.16684235632419586182 ;  /* 0xbe2ad8b907047423 */ /* 0x000fc80000000004 */
[----:B------:R-:W-:-:S04]  /*0240*/  FFMA R4, R7, R4, 0.20012299716472625732 ;  /* 0x3e4ced0b07047423 */ /* 0x000fc80000000004 */
[----:B------:R-:W-:-:S04]  /*0250*/  FFMA R4, R7, R4, -0.24999669194221496582 ;  /* 0xbe7fff2207047423 */ /* 0x000fc80000000004 */
[----:B------:R-:W-:-:S04]  /*0260*/  FFMA R4, R7, R4, 0.33333182334899902344 ;  /* 0x3eaaaa7807047423 */ /* 0x000fc80000000004 */
[C---:B------:R-:W-:Y:S01]  /*0270*/  FFMA R6, R7.reuse, R4, -0.5 ;  /* 0xbf00000007067423 */ /* 0x040fe20000000004 */
[----:B------:R-:W-:Y:S02]  /*0280*/  FSEL R4, RZ, -23, P0 ;  /* 0xc1b80000ff047808 */ /* 0x000fe40000000000 */
[----:B------:R-:W-:Y:S01]  /*0290*/  ISETP.GT.U32.AND P0, PT, R0, 0x7f7fffff, PT ;  /* 0x7f7fffff0000780c */ /* 0x000fe20003f04070 */
[----:B------:R-:W-:Y:S02]  /*02a0*/  FMUL R6, R7, R6 ;  /* 0x0000000607067220 */ /* 0x000fe40000400000 */
[----:B------:R-:W-:Y:S01]  /*02b0*/  FFMA R4, R5, 1.1920928955078125e-07, R4 ;  /* 0x3400000005047823 */ /* 0x000fe20000000004 */
[----:B------:R-:W-:Y:S01]  /*02c0*/  MOV R5, 0x7f800000 ;  /* 0x7f80000000057802 */ /* 0x000fe20000000f00 */
[----:B------:R-:W-:-:S04]  /*02d0*/  FFMA R7, R7, R6, R7 ;  /* 0x0000000607077223 */ /* 0x000fc80000000007 */
[----:B------:R-:W-:-:S04]  /*02e0*/  FFMA R4, R4, 0.69314718246459960938, R7 ;  /* 0x3f31721804047823 */ /* 0x000fc80000000007 */
[C---:B------:R-:W-:Y:S01]  /*02f0*/  @P0 FFMA R4, R0.reuse, R5, +INF ;  /* 0x7f80000000040423 */ /* 0x040fe20000000005 */
[----:B------:R-:W-:-:S04]  /*0300*/  FSETP.NEU.AND P0, PT, R0, RZ, PT ;  /* 0x000000ff0000720b */ /* 0x000fc80003f0d000 */
[----:B------:R-:W-:Y:S02]  /*0310*/  FSEL R6, R4, -INF , P0 ;  /* 0xff80000004067808 */ /* 0x000fe40000000000 */
[----:B------:R-:W0:Y:S02]  /*0320*/  LDC.64 R4, c[0x0][0x388] ;  /* 0x0000e200ff047b82 */ /* 0x000e240000000a00 */
[C---:B------:R-:W-:Y:S01]  /*0330*/  FSETP.GE.AND P1, PT, |R6|.reuse, 0.60000002384185791016, PT ;  /* 0x3f19999a0600780b */ /* 0x040fe20003f26200 */
[C---:B------:R-:W-:Y:S01]  /*0340*/  FMUL R0, |R6|.reuse, 2.8853900432586669922 ;  /* 0x4038aa3b06007820 */ /* 0x040fe20000400200 */
[C---:B------:R-:W-:Y:S01]  /*0350*/  FMUL R11, R6.reuse, R6 ;  /* 0x00000006060b7220 */ /* 0x040fe20000400000 */
[----:B------:R-:W-:-:S03]  /*0360*/  FSETP.GE.AND P0, PT, |R6|, 9.010913848876953125, PT ;  /* 0x41102cb40600780b */ /* 0x000fc60003f06200 */
[----:B------:R-:W-:Y:S01]  /*0370*/  FFMA R10, R11, R10, -0.052303962409496307373 ;  /* 0xbd563cae0b0a7423 */ /* 0x000fe2000000000a */
[----:B------:R-:W1:Y:S01]  /*0380*/  MUFU.EX2 R0, R0 ;  /* 0x0000000000007308 */ /* 0x000e620000000800 */
[----:B0-----:R-:W-:-:S04]  /*0390*/  IMAD.WIDE R4, R2, 0x4, R4 ;  /* 0x0000000402047825 */ /* 0x001fc800078e0204 */
[----:B-1----:R-:W-:Y:S01]  /*03a0*/  FADD R7, R0, 1 ;  /* 0x3f80000000077421 */ /* 0x002fe20000000000 */
[----:B------:R-:W-:-:S04]  /*03b0*/  FFMA R0, R11, R10, 0.1331529766321182251 ;  /* 0x3e0859410b007423 */ /* 0x000fc8000000000a */
[C---:B------:R-:W-:Y:S01]  /*03c0*/  FFMA R0, R11.reuse, R0, -0.33332768082618713379 ;  /* 0xbeaaa9ed0b007423 */ /* 0x040fe20000000000 */
[----:B------:R-:W0:Y:S03]  /*03d0*/  MUFU.RCP R7, R7 ;  /* 0x0000000700077308 */ /* 0x000e260000001000 */
[----:B------:R-:W-:Y:S01]  /*03e0*/  FFMA R11, R11, R0, RZ ;  /* 0x000000000b0b7223 */ /* 0x000fe200000000ff */
[----:B0-----:R-:W-:-:S05]  /*03f0*/  FFMA R8, R7, -2, R8 ;  /* 0xc000000007087823 */ /* 0x001fca0000000008 */
[----:B------:R-:W-:-:S04]  /*0400*/  FSEL R9, R8, 1, !P0 ;  /* 0x3f80000008097808 */ /* 0x000fc80004000000 */
[--C-:B------:R-:W-:Y:S01]  /*0410*/  LOP3.LUT R8, R9, 0x80000000, R6.reuse, 0xb8, !PT ;  /* 0x8000000009087812 */ /* 0x100fe200078eb806 */
[----:B------:R-:W-:-:S04]  /*0420*/  @!P1 FFMA R8, R6, R11, R6 ;  /* 0x0000000b06089223 */ /* 0x000fc80000000006 */
[----:B------:R-:W-:-:S05]  /*0430*/  FMUL R3, R3, R8 ;  /* 0x0000000803037220 */ /* 0x000fca0000400000 */
[----:B------:R-:W-:Y:S01]  /*0440*/  STG.E desc[UR4][R4.64], R3 ;  /* 0x0000000304007986 */ /* 0x000fe2000c101904 */
[----:B------:R-:W-:Y:S05]  /*0450*/  EXIT ;  /* 0x000000000000794d */ /* 0x000fea0003800000 */
.L_x_39:
        /* <DEDUP_REMOVED lines=10> */
.L_x_88:


//--------------------- .text._Z19swishBackwardKernelPKfS0_Pfi --------------------------
	.section	.text._Z19swishBackwardKernelPKfS0_Pfi,"ax",@progbits
	.align	128
        .global         _Z19swishBackwardKernelPKfS0_Pfi
        .type           _Z19swishBackwardKernelPKfS0_Pfi,@function
        .size           _Z19swishBackwardKernelPKfS0_Pfi,(.L_x_83 - _Z19swishBackwardKernelPKfS0_Pfi)
        .other          _Z19swishBackwardKernelPKfS0_Pfi,@"STO_CUDA_ENTRY STV_DEFAULT"
_Z19swishBackwardKernelPKfS0_Pfi:
.text._Z19swishBackwardKernelPKfS0_Pfi:
        /* <DEDUP_REMOVED lines=10> */
[----:B0-----:R-:W-:-:S06]  /*00a0*/  IMAD.WIDE R4, R3, 0x4, R4 ;  /* 0x0000000403047825 */ /* 0x001fcc00078e0204 */
[----:B-1----:R-:W2:Y:S01]  /*00b0*/  LDG.E R4, desc[UR4][R4.64] ;  /* 0x0000000404047981 */ /* 0x002ea2000c1e1900 */
[----:B------:R-:W-:Y:S01]  /*00c0*/  IMAD.MOV.U32 R7, RZ, RZ, 0x3bbb989d ;  /* 0x3bbb989dff077424 */ /* 0x000fe200078e00ff */
[----:B------:R-:W-:Y:S01]  /*00d0*/  BSSY.RECONVERGENT B0, `(.L_x_40) ;  /* 0x0000015000007945 */ /* 0x000fe20003800200 */
[----:B------:R-:W-:Y:S02]  /*00e0*/  IMAD.MOV.U32 R9, RZ, RZ, 0x437c0000 ;  /* 0x437c0000ff097424 */ /* 0x000fe400078e00ff */
[----:B--2---:R-:W-:-:S04]  /*00f0*/  FFMA.SAT R0, R4, -R7, 0.5 ;  /* 0x3f00000004007423 */ /* 0x004fc80000002807 */
[----:B------:R-:W-:-:S04]  /*0100*/  FFMA.RM R0, R0, R9, 12582913 ;  /* 0x4b40000100007423 */ /* 0x000fc80000004009 */
[C---:B------:R-:W-:Y:S01]  /*0110*/  FADD R7, R0.reuse, -12583039 ;  /* 0xcb40007f00077421 */ /* 0x040fe20000000000 */
[----:B------:R-:W-:-:S03]  /*0120*/  SHF.L.U32 R0, R0, 0x17, RZ ;  /* 0x0000001700007819 */ /* 0x000fc600000006ff */
[----:B------:R-:W-:-:S04]  /*0130*/  FFMA R7, R4, -1.4426950216293334961, -R7 ;  /* 0xbfb8aa3b04077823 */ /* 0x000fc80000000807 */
[----:B------:R-:W-:-:S06]  /*0140*/  FFMA R7, R4, -1.925963033500011079e-08, R7 ;  /* 0xb2a5706004077823 */ /* 0x000fcc0000000007 */
[----:B------:R-:W0:Y:S02]  /*0150*/  MUFU.EX2 R7, R7 ;  /* 0x0000000700077308 */ /* 0x000e240000000800 */
[----:B0-----:R-:W-:-:S04]  /*0160*/  FFMA R0, R0, R7, 1 ;  /* 0x3f80000000007423 */ /* 0x001fc80000000007 */
[----:B------:R-:W-:-:S05]  /*0170*/  VIADD R2, R0, 0x1800000 ;  /* 0x0180000000027836 */ /* 0x000fca0000000000 */
[----:B------:R-:W-:-:S04]  /*0180*/  LOP3.LUT R2, R2, 0x7f800000, RZ, 0xc0, !PT ;  /* 0x7f80000002027812 */ /* 0x000fc800078ec0ff */
[----:B------:R-:W-:-:S13]  /*0190*/  ISETP.GT.U32.AND P0, PT, R2, 0x1ffffff, PT ;  /* 0x01ffffff0200780c */ /* 0x000fda0003f04070 */
[----:B------:R-:W-:Y:S05]  /*01a0*/  @P0 BRA `(.L_x_41) ;  /* 0x00000000000c0947 */ /* 0x000fea0003800000 */
[----:B------:R-:W-:-:S07]  /*01b0*/  MOV R6, 0x1d0 ;  /* 0x000001d000067802 */ /* 0x000fce0000000f00 */
[----:B------:R-:W-:Y:S05]  /*01c0*/  CALL.REL.NOINC `($__internal_1_$__cuda_sm20_rcp_rn_f32_slowpath) ;  /* 0x0000000000447944 */ /* 0x000fea0003c00000 */
[----:B------:R-:W-:Y:S05]  /*01d0*/  BRA `(.L_x_42) ;  /* 0x0000000000107947 */ /* 0x000fea0003800000 */
.L_x_41:
[----:B------:R-:W0:Y:S02]  /*01e0*/  MUFU.RCP R5, R0 ;  /* 0x0000000000057308 */ /* 0x000e240000001000 */
[----:B0-----:R-:W-:-:S04]  /*01f0*/  FFMA R2, R0, R5, -1 ;  /* 0xbf80000000027423 */ /* 0x001fc80000000005 */
[----:B------:R-:W-:-:S04]  /*0200*/  FADD.FTZ R2, -R2, -RZ ;  /* 0x800000ff02027221 */ /* 0x000fc80000010100 */
[----:B------:R-:W-:-:S07]  /*0210*/  FFMA R5, R5, R2, R5 ;  /* 0x0000000205057223 */ /* 0x000fce0000000005 */
.L_x_42:
[----:B------:R-:W-:Y:S05]  /*0220*/  BSYNC.RECONVERGENT B0 ;  /* 0x0000000000007941 */ /* 0x000fea0003800200 */
.L_x_40:
[----:B------:R-:W0:Y:S08]  /*0230*/  LDC.64 R6, c[0x0][0x380] ;  /* 0x0000e000ff067b82 */ /* 0x000e300000000a00 */
[----:B------:R-:W1:Y:S01]  /*0240*/  LDC.64 R8, c[0x0][0x390] ;  /* 0x0000e400ff087b82 */ /* 0x000e620000000a00 */
[----:B0-----:R-:W-:-:S06]  /*0250*/  IMAD.WIDE R6, R3, 0x4, R6 ;  /* 0x0000000403067825 */ /* 0x001fcc00078e0206 */
[----:B------:R-:W2:Y:S01]  /*0260*/  LDG.E R6, desc[UR4][R6.64] ;  /* 0x0000000406067981 */ /* 0x000ea2000c1e1900 */
[----:B------:R-:W-:Y:S01]  /*0270*/  FMUL R4, R4, R5 ;  /* 0x0000000504047220 */ /* 0x000fe20000400000 */
[----:B------:R-:W-:Y:S01]  /*0280*/  FADD R0, -R5, 1 ;  /* 0x3f80000005007421 */ /* 0x000fe20000000100 */
[----:B-1----:R-:W-:-:S04]  /*0290*/  IMAD.WIDE R2, R3, 0x4, R8 ;  /* 0x0000000403027825 */ /* 0x002fc800078e0208 */
[----:B------:R-:W-:-:S04]  /*02a0*/  FFMA R5, R4, R0, R5 ;  /* 0x0000000004057223 */ /* 0x000fc80000000005 */
[----:B--2---:R-:W-:-:S05]  /*02b0*/  FMUL R5, R6, R5 ;  /* 0x0000000506057220 */ /* 0x004fca0000400000 */
[----:B------:R-:W-:Y:S01]  /*02c0*/  STG.E desc[UR4][R2.64], R5 ;  /* 0x0000000502007986 */ /* 0x000fe2000c101904 */
[----:B------:R-:W-:Y:S05]  /*02d0*/  EXIT ;  /* 0x000000000000794d */ /* 0x000fea0003800000 */
        .weak           $__internal_1_$__cuda_sm20_rcp_rn_f32_slowpath
        .type           $__internal_1_$__cuda_sm20_rcp_rn_f32_slowpath,@function
        .size           $__internal_1_$__cuda_sm20_rcp_rn_f32_slowpath,(.L_x_83 - $__internal_1_$__cuda_sm20_rcp_rn_f32_slowpath)
$__internal_1_$__cuda_sm20_rcp_rn_f32_slowpath:
[----:B------:R-:W-:Y:S01]  /*02e0*/  SHF.L.U32 R2, R0, 0x1, RZ ;  /* 0x0000000100027819 */ /* 0x000fe200000006ff */
[----:B------:R-:W-:Y:S03]  /*02f0*/  BSSY.RECONVERGENT B1, `(.L_x_43) ;  /* 0x0000030000017945 */ /* 0x000fe60003800200 */
[----:B------:R-:W-:-:S04]  /*0300*/  SHF.R.U32.HI R2, RZ, 0x18, R2 ;  /* 0x00000018ff027819 */ /* 0x000fc80000011602 */
[----:B------:R-:W-:-:S13]  /*0310*/  ISETP.NE.U32.AND P0, PT, R2, RZ, PT ;  /* 0x000000ff0200720c */ /* 0x000fda0003f05070 */
[----:B------:R-:W-:Y:S05]  /*0320*/  @P0 BRA `(.L_x_44) ;  /* 0x0000000000280947 */ /* 0x000fea0003800000 */
[----:B------:R-:W-:-:S05]  /*0330*/  IMAD.SHL.U32 R2, R0, 0x2, RZ ;  /* 0x0000000200027824 */ /* 0x000fca00078e00ff */
[----:B------:R-:W-:-:S13]  /*0340*/  ISETP.NE.AND P0, PT, R2, RZ, PT ;  /* 0x000000ff0200720c */ /* 0x000fda0003f05270 */
[----:B------:R-:W-:Y:S01]  /*0350*/  @P0 FFMA R7, R0, 1.84467440737095516160e+19, RZ ;  /* 0x5f80000000070823 */ /* 0x000fe200000000ff */
[----:B------:R-:W-:Y:S08]  /*0360*/  @!P0 MUFU.RCP R5, R0 ;  /* 0x0000000000058308 */ /* 0x000ff00000001000 */
[----:B------:R-:W0:Y:S02]  /*0370*/  @P0 MUFU.RCP R2, R7 ;  /* 0x0000000700020308 */ /* 0x000e240000001000 */
[----:B0-----:R-:W-:-:S04]  /*0380*/  @P0 FFMA R8, R7, R2, -1 ;  /* 0xbf80000007080423 */ /* 0x001fc80000000002 */
[----:B------:R-:W-:-:S04]  /*0390*/  @P0 FADD.FTZ R9, -R8, -RZ ;  /* 0x800000ff08090221 */ /* 0x000fc80000010100 */
[----:B------:R-:W-:-:S04]  /*03a0*/  @P0 FFMA R2, R2, R9, R2 ;  /* 0x0000000902020223 */ /* 0x000fc80000000002 */
[----:B------:R-:W-:Y:S01]  /*03b0*/  @P0 FFMA R5, R2, 1.84467440737095516160e+19, RZ ;  /* 0x5f80000002050823 */ /* 0x000fe200000000ff */
[----:B------:R-:W-:Y:S06]  /*03c0*/  BRA `(.L_x_45) ;  /* 0x0000000000887947 */ /* 0x000fec0003800000 */
.L_x_44:
[----:B------:R-:W-:-:S04]  /*03d0*/  IADD3 R5, PT, PT, R2, -0xfd, RZ ;  /* 0xffffff0302057810 */ /* 0x000fc80007ffe0ff */
[----:B------:R-:W-:-:S13]  /*03e0*/  ISETP.GT.U32.AND P0, PT, R5, 0x1, PT ;  /* 0x000000010500780c */ /* 0x000fda0003f04070 */
[----:B------:R-:W-:Y:S05]  /*03f0*/  @P0 BRA `(.L_x_46) ;  /* 0x0000000000780947 */ /* 0x000fea0003800000 */
[----:B------:R-:W-:Y:S01]  /*0400*/  LOP3.LUT R7, R0, 0x7fffff, RZ, 0xc0, !PT ;  /* 0x007fffff00077812 */ /* 0x000fe200078ec0ff */
[----:B------:R-:W-:-:S03]  /*0410*/  IMAD.MOV.U32 R12, RZ, RZ, 0x3 ;  /* 0x00000003ff0c7424 */ /* 0x000fc600078e00ff */
[----:B------:R-:W-:Y:S02]  /*0420*/  LOP3.LUT R7, R7, 0x3f800000, RZ, 0xfc, !PT ;  /* 0x3f80000007077812 */ /* 0x000fe400078efcff */
[----:B------:R-:W-:Y:S02]  /*0430*/  SHF.L.U32 R11, R12, R5, RZ ;  /* 0x000000050c0b7219 */ /* 0x000fe400000006ff */
[----:B------:R-:W0:Y:S02]  /*0440*/  MUFU.RCP R8, R7 ;  /* 0x0000000700087308 */ /* 0x000e240000001000 */
[----:B0-----:R-:W-:-:S04]  /*0450*/  FFMA R9, R7, R8, -1 ;  /* 0xbf80000007097423 */ /* 0x001fc80000000008 */
[----:B------:R-:W-:-:S04]  /*0460*/  FADD.FTZ R9, -R9, -RZ ;  /* 0x800000ff09097221 */ /* 0x000fc80000010100 */
[CCC-:B------:R-:W-:Y:S01]  /*0470*/  FFMA.RM R10, R8.reuse, R9.reuse, R8.reuse ;  /* 0x00000009080a7223 */ /* 0x1c0fe20000004008 */
[----:B------:R-:W-:-:S04]  /*0480*/  FFMA.RP R9, R8, R9, R8 ;  /* 0x0000000908097223 */ /* 0x000fc80000008008 */
[C---:B------:R-:W-:Y:S02]  /*0490*/  LOP3.LUT R8, R10.reuse, 0x7fffff, RZ, 0xc0, !PT ;  /* 0x007fffff0a087812 */ /* 0x040fe400078ec0ff */
[----:B------:R-:W-:Y:S02]  /*04a0*/  FSETP.NEU.FTZ.AND P0, PT, R10, R9, PT ;  /* 0x000000090a00720b */ /* 0x000fe40003f1d000 */
[----:B------:R-:W-:Y:S02]  /*04b0*/  LOP3.LUT R8, R8, 0x800000, RZ, 0xfc, !PT ;  /* 0x0080000008087812 */ /* 0x000fe400078efcff */
[----:B------:R-:W-:Y:S02]  /*04c0*/  SEL R9, RZ, 0xffffffff, !P0 ;  /* 0xffffffffff097807 */ /* 0x000fe40004000000 */
[----:B------:R-:W-:Y:S02]  /*04d0*/  LOP3.LUT R10, R11, R8, RZ, 0xc0, !PT ;  /* 0x000000080b0a7212 */ /* 0x000fe400078ec0ff */
[----:B------:R-:W-:-:S02]  /*04e0*/  IADD3 R9, PT, PT, -R9, RZ, RZ ;  /* 0x000000ff09097210 */ /* 0x000fc40007ffe1ff */
[-C--:B------:R-:W-:Y:S02]  /*04f0*/  SHF.R.U32.HI R10, RZ, R5.reuse, R10 ;  /* 0x00000005ff0a7219 */ /* 0x080fe4000001160a */
[----:B------:R-:W-:Y:S02]  /*0500*/  LOP3.LUT P1, RZ, R9, R5, R8, 0xf8, !PT ;  /* 0x0000000509ff7212 */ /* 0x000fe4000782f808 */
[C---:B------:R-:W-:Y:S02]  /*0510*/  LOP3.LUT P0, RZ, R10.reuse, 0x1, RZ, 0xc0, !PT ;  /* 0x000000010aff7812 */ /* 0x040fe4000780c0ff */
[----:B------:R-:W-:-:S04]  /*0520*/  LOP3.LUT P2, RZ, R10, 0x2, RZ, 0xc0, !PT ;  /* 0x000000020aff7812 */ /* 0x000fc8000784c0ff */
[----:B------:R-:W-:Y:S02]  /*0530*/  PLOP3.LUT P0, PT, P0, P1, P2, 0xe0, 0x0 ;  /* 0x000000000000781c */ /* 0x000fe40000703c20 */
[----:B------:R-:W-:Y:S02]  /*0540*/  LOP3.LUT P1, RZ, R0, 0x7fffff, RZ, 0xc0, !PT ;  /* 0x007fffff00ff7812 */ /* 0x000fe4000782c0ff */
[----:B------:R-:W-:-:S05]  /*0550*/  SEL R5, RZ, 0x1, !P0 ;  /* 0x00000001ff057807 */ /* 0x000fca0004000000 */
[----:B------:R-:W-:-:S05]  /*0560*/  IMAD.MOV R5, RZ, RZ, -R5 ;  /* 0x000000ffff057224 */ /* 0x000fca00078e0a05 */
[----:B------:R-:W-:Y:S02]  /*0570*/  ISETP.GE.AND P0, PT, R5, RZ, PT ;  /* 0x000000ff0500720c */ /* 0x000fe40003f06270 */
[----:B------:R-:W-:-:S04]  /*0580*/  IADD3 R5, PT, PT, R2, -0xfc, RZ ;  /* 0xffffff0402057810 */ /* 0x000fc80007ffe0ff */
[----:B------:R-:W-:-:S07]  /*0590*/  SHF.R.U32.HI R5, RZ, R5, R8 ;  /* 0x00000005ff057219 */ /* 0x000fce0000011608 */
[----:B------:R-:W-:-:S05]  /*05a0*/  @!P0 VIADD R5, R5, 0x1 ;  /* 0x0000000105058836 */ /* 0x000fca0000000000 */
[----:B------:R-:W-:-:S04]  /*05b0*/  @!P1 SHF.L.U32 R5, R5, 0x1, RZ ;  /* 0x0000000105059819 */ /* 0x000fc800000006ff */
[----:B------:R-:W-:Y:S01]  /*05c0*/  LOP3.LUT R5, R5, 0x80000000, R0, 0xf8, !PT ;  /* 0x8000000005057812 */ /* 0x000fe200078ef800 */
[----:B------:R-:W-:Y:S06]  /*05d0*/  BRA `(.L_x_45) ;  /* 0x0000000000047947 */ /* 0x000fec0003800000 */
.L_x_46:
[----:B------:R0:W1:Y:S02]  /*05e0*/  MUFU.RCP R5, R0 ;  /* 0x0000000000057308 */ /* 0x0000640000001000 */
.L_x_45:
[----:B------:R-:W-:Y:S05]  /*05f0*/  BSYNC.RECONVERGENT B1 ;  /* 0x0000000000017941 */ /* 0x000fea0003800200 */
.L_x_43:
[----:B------:R-:W-:-:S04]  /*0600*/  HFMA2 R7, -RZ, RZ, 0, 0 ;  /* 0x00000000ff077431 */ /* 0x000fc800000001ff */
[----:B01----:R-:W-:Y:S05]  /*0610*/  RET.REL.NODEC R6 `(_Z19swishBackwardKernelPKfS0_Pfi) ;  /* 0xfffffff806787950 */ /* 0x003fea0003c3ffff */
.L_x_47:
        /* <DEDUP_REMOVED lines=14> */
.L_x_83:


//--------------------- .text._Z18swishForwardKernelPKfPfi --------------------------
	.section	.text._Z18swishForwardKernelPKfPfi,"ax",@progbits
	.align	128
        .global         _Z18swishForwardKernelPKfPfi
        .type           _Z18swishForwardKernelPKfPfi,@function
        .size           _Z18swishForwardKernelPKfPfi,(.L_x_84 - _Z18swishForwardKernelPKfPfi)
        .other          _Z18swishForwardKernelPKfPfi,@"STO_CUDA_ENTRY STV_DEFAULT"
_Z18swishForwardKernelPKfPfi:
.text._Z18swishForwardKernelPKfPfi:
        /* <DEDUP_REMOVED lines=28> */
[----:B------:R-:W-:Y:S05]  /*01c0*/  CALL.REL.NOINC `($__internal_2_$__cuda_sm20_rcp_rn_f32_slowpath) ;  /* 0x00000000002c7944 */ /* 0x000fea0003c00000 */
[----:B------:R-:W-:Y:S05]  /*01d0*/  BRA `(.L_x_50) ;  /* 0x0000000000107947 */ /* 0x000fea0003800000 */
.L_x_49:
[----:B------:R-:W0:Y:S02]  /*01e0*/  MUFU.RCP R5, R0 ;  /* 0x0000000000057308 */ /* 0x000e240000001000 */
[----:B0-----:R-:W-:-:S04]  /*01f0*/  FFMA R2, R0, R5, -1 ;  /* 0xbf80000000027423 */ /* 0x001fc80000000005 */
[----:B------:R-:W-:-:S04]  /*0200*/  FADD.FTZ R2, -R2, -RZ ;  /* 0x800000ff02027221 */ /* 0x000fc80000010100 */
[----:B------:R-:W-:-:S07]  /*0210*/  FFMA R5, R5, R2, R5 ;  /* 0x0000000205057223 */ /* 0x000fce0000000005 */
.L_x_50:
[----:B------:R-:W-:Y:S05]  /*0220*/  BSYNC.RECONVERGENT B0 ;  /* 0x0000000000007941 */ /* 0x000fea0003800200 */
.L_x_48:
[----:B------:R-:W0:Y:S01]  /*0230*/  LDC.64 R6, c[0x0][0x388] ;  /* 0x0000e200ff067b82 */ /* 0x000e220000000a00 */
[----:B------:R-:W-:Y:S01]  /*0240*/  FMUL R5, R4, R5 ;  /* 0x0000000504057220 */ /* 0x000fe20000400000 */
[----:B0-----:R-:W-:-:S05]  /*0250*/  IMAD.WIDE R2, R3, 0x4, R6 ;  /* 0x0000000403027825 */ /* 0x001fca00078e0206 */
[----:B------:R-:W-:Y:S01]  /*0260*/  STG.E desc[UR4][R2.64], R5 ;  /* 0x0000000502007986 */ /* 0x000fe2000c101904 */
[----:B------:R-:W-:Y:S05]  /*0270*/  EXIT ;  /* 0x000000000000794d */ /* 0x000fea0003800000 */
        .weak           $__internal_2_$__cuda_sm20_rcp_rn_f32_slowpath
        .type           $__internal_2_$__cuda_sm20_rcp_rn_f32_slowpath,@function
        .size           $__internal_2_$__cuda_sm20_rcp_rn_f32_slowpath,(.L_x_84 - $__internal_2_$__cuda_sm20_rcp_rn_f32_slowpath)
$__internal_2_$__cuda_sm20_rcp_rn_f32_slowpath:
[----:B------:R-:W-:Y:S01]  /*0280*/  IMAD.SHL.U32 R2, R0, 0x2, RZ ;  /* 0x0000000200027824 */ /* 0x000fe200078e00ff */
[----:B------:R-:W-:Y:S04]  /*0290*/  BSSY.RECONVERGENT B1, `(.L_x_51) ;  /* 0x0000030000017945 */ /* 0x000fe80003800200 */
[----:B------:R-:W-:-:S04]  /*02a0*/  SHF.R.U32.HI R2, RZ, 0x18, R2 ;  /* 0x00000018ff027819 */ /* 0x000fc80000011602 */
[----:B------:R-:W-:-:S13]  /*02b0*/  ISETP.NE.U32.AND P0, PT, R2, RZ, PT ;  /* 0x000000ff0200720c */ /* 0x000fda0003f05070 */
[----:B------:R-:W-:Y:S05]  /*02c0*/  @P0 BRA `(.L_x_52) ;  /* 0x0000000000280947 */ /* 0x000fea0003800000 */
[----:B------:R-:W-:-:S04]  /*02d0*/  SHF.L.U32 R2, R0, 0x1, RZ ;  /* 0x0000000100027819 */ /* 0x000fc800000006ff */
        /* <DEDUP_REMOVED lines=9> */
.L_x_52:
[----:B------:R-:W-:-:S05]  /*0370*/  VIADD R5, R2, 0xffffff03 ;  /* 0xffffff0302057836 */ /* 0x000fca0000000000 */
[----:B------:R-:W-:-:S13]  /*0380*/  ISETP.GT.U32.AND P0, PT, R5, 0x1, PT ;  /* 0x000000010500780c */ /* 0x000fda0003f04070 */
[----:B------:R-:W-:Y:S05]  /*0390*/  @P0 BRA `(.L_x_54) ;  /* 0x0000000000780947 */ /* 0x000fea0003800000 */
[----:B------:R-:W-:Y:S01]  /*03a0*/  LOP3.LUT R7, R0, 0x7fffff, RZ, 0xc0, !PT ;  /* 0x007fffff00077812 */ /* 0x000fe200078ec0ff */
[----:B------:R-:W-:-:S03]  /*03b0*/  HFMA2 R12, -RZ, RZ, 0, 1.78813934326171875e-07 ;  /* 0x00000003ff0c7431 */ /* 0x000fc600000001ff */
[----:B------:R-:W-:-:S04]  /*03c0*/  LOP3.LUT R7, R7, 0x3f800000, RZ, 0xfc, !PT ;  /* 0x3f80000007077812 */ /* 0x000fc800078efcff */
[----:B------:R-:W0:Y:S01]  /*03d0*/  MUFU.RCP R8, R7 ;  /* 0x0000000700087308 */ /* 0x000e220000001000 */
[----:B------:R-:W-:Y:S01]  /*03e0*/  SHF.L.U32 R11, R12, R5, RZ ;  /* 0x000000050c0b7219 */ /* 0x000fe200000006ff */
        /* <DEDUP_REMOVED lines=8> */
[----:B------:R-:W-:-:S03]  /*0470*/  LOP3.LUT R10, R11, R8, RZ, 0xc0, !PT ;  /* 0x000000080b0a7212 */ /* 0x000fc600078ec0ff */
[----:B------:R-:W-:Y:S01]  /*0480*/  IMAD.MOV R9, RZ, RZ, -R9 ;  /* 0x000000ffff097224 */ /* 0x000fe200078e0a09 */
[----:B------:R-:W-:-:S04]  /*0490*/  SHF.R.U32.HI R10, RZ, R5, R10 ;  /* 0x00000005ff0a7219 */ /* 0x000fc8000001160a */
[----:B------:R-:W-:Y:S02]  /*04a0*/  LOP3.LUT P1, RZ, R9, R5, R8, 0xf8, !PT ;  /* 0x0000000509ff7212 */ /* 0x000fe4000782f808 */
[C---:B------:R-:W-:Y:S02]  /*04b0*/  LOP3.LUT P0, RZ, R10.reuse, 0x1, RZ, 0xc0, !PT ;  /* 0x000000010aff7812 */ /* 0x040fe4000780c0ff */
[----:B------:R-:W-:-:S04]  /*04c0*/  LOP3.LUT P2, RZ, R10, 0x2, RZ, 0xc0, !PT ;  /* 0x000000020aff7812 */ /* 0x000fc8000784c0ff */
[----:B------:R-:W-:Y:S02]  /*04d0*/  PLOP3.LUT P0, PT, P0, P1, P2, 0xe0, 0x0 ;  /* 0x000000000000781c */ /* 0x000fe40000703c20 */
[----:B------:R-:W-:Y:S02]  /*04e0*/  LOP3.LUT P1, RZ, R0, 0x7fffff, RZ, 0xc0, !PT ;  /* 0x007fffff00ff7812 */ /* 0x000fe4000782c0ff */
[----:B------:R-:W-:-:S04]  /*04f0*/  SEL R5, RZ, 0x1, !P0 ;  /* 0x00000001ff057807 */ /* 0x000fc80004000000 */
[----:B------:R-:W-:-:S04]  /*0500*/  IADD3 R5, PT, PT, -R5, RZ, RZ ;  /* 0x000000ff05057210 */ /* 0x000fc80007ffe1ff */
[----:B------:R-:W-:Y:S01]  /*0510*/  ISETP.GE.AND P0, PT, R5, RZ, PT ;  /* 0x000000ff0500720c */ /* 0x000fe20003f06270 */
[----:B------:R-:W-:-:S05]  /*0520*/  VIADD R5, R2, 0xffffff04 ;  /* 0xffffff0402057836 */ /* 0x000fca0000000000 */
[----:B------:R-:W-:-:S07]  /*0530*/  SHF.R.U32.HI R5, RZ, R5, R8 ;  /* 0x00000005ff057219 */ /* 0x000fce0000011608 */
[----:B------:R-:W-:-:S05]  /*0540*/  @!P0 IADD3 R5, PT, PT, R5, 0x1, RZ ;  /* 0x0000000105058810 */ /* 0x000fca0007ffe0ff */
[----:B------:R-:W-:-:S05]  /*0550*/  @!P1 IMAD.SHL.U32 R5, R5, 0x2, RZ ;  /* 0x0000000205059824 */ /* 0x000fca00078e00ff */
[----:B------:R-:W-:Y:S01]  /*0560*/  LOP3.LUT R5, R5, 0x80000000, R0, 0xf8, !PT ;  /* 0x8000000005057812 */ /* 0x000fe200078ef800 */
[----:B------:R-:W-:Y:S06]  /*0570*/  BRA `(.L_x_53) ;  /* 0x0000000000047947 */ /* 0x000fec0003800000 */
.L_x_54:
[----:B------:R0:W1:Y:S02]  /*0580*/  MUFU.RCP R5, R0 ;  /* 0x0000000000057308 */ /* 0x0000640000001000 */
.L_x_53:
[----:B------:R-:W-:Y:S05]  /*0590*/  BSYNC.RECONVERGENT B1 ;  /* 0x0000000000017941 */ /* 0x000fea0003800200 */
.L_x_51:
[----:B------:R-:W-:-:S04]  /*05a0*/  MOV R7, 0x0 ;  /* 0x0000000000077802 */ /* 0x000fc80000000f00 */
[----:B01----:R-:W-:Y:S05]  /*05b0*/  RET.REL.NODEC R6 `(_Z18swishForwardKernelPKfPfi) ;  /* 0xfffffff806907950 */ /* 0x003fea0003c3ffff */
.L_x_55:
        /* <DEDUP_REMOVED lines=12> */
.L_x_84:


//--------------------- .text._Z18geluBackwardKernelPKfS0_Pfi --------------------------
	.section	.text._Z18geluBackwardKernelPKfS0_Pfi,"ax",@progbits
	.align	128
        .global         _Z18geluBackwardKernelPKfS0_Pfi
        .type           _Z18geluBackwardKernelPKfS0_Pfi,@function
        .size           _Z18geluBackwardKernelPKfS0_Pfi,(.L_x_91 - _Z18geluBackwardKernelPKfS0_Pfi)
        .other          _Z18geluBackwardKernelPKfS0_Pfi,@"STO_CUDA_ENTRY STV_DEFAULT"
_Z18geluBackwardKernelPKfS0_Pfi:
.text._Z18geluBackwardKernelPKfS0_Pfi:
        /* <DEDUP_REMOVED lines=9> */
[----:B------:R-:W1:Y:S07]  /*0090*/  LDCU.64 UR4, c[0x0][0x358] ;  /* 0x00006b00ff0477ac */ /* 0x000e6e0008000a00 */
[----:B------:R-:W2:Y:S01]  /*00a0*/  LDC.64 R6, c[0x0][0x380] ;  /* 0x0000e000ff067b82 */ /* 0x000ea20000000a00 */
[----:B0-----:R-:W-:-:S05]  /*00b0*/  IMAD.WIDE R4, R2, 0x4, R4 ;  /* 0x0000000402047825 */ /* 0x001fca00078e0204 */
[----:B-1----:R0:W3:Y:S01]  /*00c0*/  LDG.E R3, desc[UR4][R4.64] ;  /* 0x0000000404037981 */ /* 0x0020e2000c1e1900 */
[----:B--2---:R-:W-:-:S06]  /*00d0*/  IMAD.WIDE R6, R2, 0x4, R6 ;  /* 0x0000000402067825 */ /* 0x004fcc00078e0206 */
[----:B------:R1:W2:Y:S01]  /*00e0*/  LDG.E R6, desc[UR4][R6.64] ;  /* 0x0000000406067981 */ /* 0x0002a2000c1e1900 */
[----:B------:R-:W-:Y:S01]  /*00f0*/  MOV R10, 0x3c80f082 ;  /* 0x3c80f082000a7802 */ /* 0x000fe20000000f00 */
[----:B0-----:R-:W-:Y:S02]  /*0100*/  HFMA2 R4, -RZ, RZ, 1.875, 0 ;  /* 0x3f800000ff047431 */ /* 0x001fe400000001ff */
[----:B---3--:R-:W-:-:S04]  /*0110*/  FMUL R0, R3, 0.044714998453855514526 ;  /* 0x3d37271303007820 */ /* 0x008fc80000400000 */
[----:B------:R-:W-:-:S04]  /*0120*/  FMUL R0, R3, R0 ;  /* 0x0000000003007220 */ /* 0x000fc80000400000 */
[----:B------:R-:W-:-:S04]  /*0130*/  FFMA R0, R3, R0, R3 ;  /* 0x0000000003007223 */ /* 0x000fc80000000003 */
[----:B------:R-:W-:-:S04]  /*0140*/  FMUL R8, R0, 0.79788458347320556641 ;  /* 0x3f4c422a00087820 */ /* 0x000fc80000400000 */
[C---:B------:R-:W-:Y:S01]  /*0150*/  FMUL R0, |R8|.reuse, 2.8853900432586669922 ;  /* 0x4038aa3b08007820 */ /* 0x040fe20000400200 */
[C---:B------:R-:W-:Y:S01]  /*0160*/  FMUL R11, R8.reuse, R8 ;  /* 0x00000008080b7220 */ /* 0x040fe20000400000 */
[C---:B------:R-:W-:Y:S02]  /*0170*/  FSETP.GE.AND P1, PT, |R8|.reuse, 0.60000002384185791016, PT ;  /* 0x3f19999a0800780b */ /* 0x040fe40003f26200 */
[----:B------:R-:W-:Y:S01]  /*0180*/  FSETP.GE.AND P0, PT, |R8|, 9.010913848876953125, PT ;  /* 0x41102cb40800780b */ /* 0x000fe20003f06200 */
[C---:B------:R-:W-:Y:S01]  /*0190*/  FFMA R10, R11.reuse, R10, -0.052303962409496307373 ;  /* 0xbd563cae0b0a7423 */ /* 0x040fe2000000000a */
[----:B------:R-:W0:Y:S03]  /*01a0*/  MUFU.EX2 R0, R0 ;  /* 0x0000000000007308 */ /* 0x000e260000000800 */
[----:B------:R-:W-:Y:S01]  /*01b0*/  FFMA R10, R11, R10, 0.1331529766321182251 ;  /* 0x3e0859410b0a7423 */ /* 0x000fe2000000000a */
[----:B0-----:R-:W-:-:S03]  /*01c0*/  FADD R9, R0, 1 ;  /* 0x3f80000000097421 */ /* 0x001fc60000000000 */
[----:B------:R-:W-:-:S04]  /*01d0*/  FFMA R0, R11, R10, -0.33332768082618713379 ;  /* 0xbeaaa9ed0b007423 */ /* 0x000fc8000000000a */
[----:B------:R-:W-:Y:S01]  /*01e0*/  FFMA R11, R11, R0, RZ ;  /* 0x000000000b0b7223 */ /* 0x000fe200000000ff */
[----:B------:R-:W0:Y:S01]  /*01f0*/  MUFU.RCP R9, R9 ;  /* 0x0000000900097308 */ /* 0x000e220000001000 */
[----:B------:R-:W-:-:S04]  /*0200*/  FMUL R0, R3, 0.13414500653743743896 ;  /* 0x3e095d4f03007820 */ /* 0x000fc80000400000 */
[----:B------:R-:W-:-:S04]  /*0210*/  FFMA R0, R3, R0, 1 ;  /* 0x3f80000003007423 */ /* 0x000fc80000000000 */
[----:B------:R-:W-:-:S04]  /*0220*/  FMUL R0, R0, 0.79788458347320556641 ;  /* 0x3f4c422a00007820 */ /* 0x000fc80000400000 */
[----:B------:R-:W-:Y:S01]  /*0230*/  FMUL R0, R3, R0 ;  /* 0x0000000003007220 */ /* 0x000fe20000400000 */
[----:B0-----:R-:W-:-:S05]  /*0240*/  FFMA R4, R9, -2, R4 ;  /* 0xc000000009047823 */ /* 0x001fca0000000004 */
[----:B-1----:R-:W-:Y:S02]  /*0250*/  FSEL R7, R4, 1, !P0 ;  /* 0x3f80000004077808 */ /* 0x002fe40004000000 */
[----:B------:R-:W0:Y:S02]  /*0260*/  LDC.64 R4, c[0x0][0x390] ;  /* 0x0000e400ff047b82 */ /* 0x000e240000000a00 */
[--C-:B------:R-:W-:Y:S01]  /*0270*/  LOP3.LUT R7, R7, 0x80000000, R8.reuse, 0xb8, !PT ;  /* 0x8000000007077812 */ /* 0x100fe200078eb808 */
[----:B------:R-:W-:-:S04]  /*0280*/  @!P1 FFMA R7, R8, R11, R8 ;  /* 0x0000000b08079223 */ /* 0x000fc80000000008 */
[----:B------:R-:W-:-:S04]  /*0290*/  FADD R7, R7, 1 ;  /* 0x3f80000007077421 */ /* 0x000fc80000000000 */
[----:B------:R-:W-:-:S04]  /*02a0*/  FMUL R7, R7, 0.5 ;  /* 0x3f00000007077820 */ /* 0x000fc80000400000 */
[----:B------:R-:W-:-:S04]  /*02b0*/  FFMA R3, -R7, R7, 1 ;  /* 0x3f80000007037423 */ /* 0x000fc80000000107 */
[----:B------:R-:W-:-:S04]  /*02c0*/  FFMA R3, R0, R3, R7 ;  /* 0x0000000300037223 */ /* 0x000fc80000000007 */
[----:B--2---:R-:W-:Y:S01]  /*02d0*/  FMUL R3, R6, R3 ;  /* 0x0000000306037220 */ /* 0x004fe20000400000 */
[----:B0-----:R-:W-:-:S05]  /*02e0*/  IMAD.WIDE R4, R2, 0x4, R4 ;  /* 0x0000000402047825 */ /* 0x001fca00078e0204 */
[----:B------:R-:W-:Y:S01]  /*02f0*/  STG.E desc[UR4][R4.64], R3 ;  /* 0x0000000304007986 */ /* 0x000fe2000c101904 */
[----:B------:R-:W-:Y:S05]  /*0300*/  EXIT ;  /* 0x000000000000794d */ /* 0x000fea0003800000 */
.L_x_56:
        /* <DEDUP_REMOVED lines=15> */
.L_x_91:


//--------------------- .text._Z17geluForwardKernelPKfPfi --------------------------
	.section	.text._Z17geluForwardKernelPKfPfi,"ax",@progbits
	.align	128
        .global         _Z17geluForwardKernelPKfPfi
        .type           _Z17geluForwardKernelPKfPfi,@function
        .size           _Z17geluForwardKernelPKfPfi,(.L_x_92 - _Z17geluForwardKernelPKfPfi)
        .other          _Z17geluForwardKernelPKfPfi,@"STO_CUDA_ENTRY STV_DEFAULT"
_Z17geluForwardKernelPKfPfi:
.text._Z17geluForwardKernelPKfPfi:
        /* <DEDUP_REMOVED lines=11> */
[----:B-1----:R0:W2:Y:S01]  /*00b0*/  LDG.E R4, desc[UR4][R2.64] ;  /* 0x0000000402047981 */ /* 0x0020a2000c1e1900 */
[----:B------:R-:W-:Y:S01]  /*00c0*/  MOV R10, 0x3c80f082 ;  /* 0x3c80f082000a7802 */ /* 0x000fe20000000f00 */
[----:B------:R-:W-:Y:S01]  /*00d0*/  HFMA2 R11, -RZ, RZ, 1.875, 0 ;  /* 0x3f800000ff0b7431 */ /* 0x000fe200000001ff */
[----:B0-----:R-:W0:Y:S02]  /*00e0*/  LDC.64 R2, c[0x0][0x388] ;  /* 0x0000e200ff027b82 */ /* 0x001e240000000a00 */
[----:B0-----:R-:W-:-:S04]  /*00f0*/  IMAD.WIDE R2, R5, 0x4, R2 ;  /* 0x0000000405027825 */ /* 0x001fc800078e0202 */
[----:B--2---:R-:W-:-:S04]  /*0100*/  FMUL R7, R4, 0.044714998453855514526 ;  /* 0x3d37271304077820 */ /* 0x004fc80000400000 */
[----:B------:R-:W-:-:S04]  /*0110*/  FMUL R7, R4, R7 ;  /* 0x0000000704077220 */ /* 0x000fc80000400000 */
[C---:B------:R-:W-:Y:S01]  /*0120*/  FFMA R7, R4.reuse, R7, R4 ;  /* 0x0000000704077223 */ /* 0x040fe20000000004 */
[----:B------:R-:W-:-:S03]  /*0130*/  FMUL R4, R4, 0.5 ;  /* 0x3f00000004047820 */ /* 0x000fc60000400000 */
[----:B------:R-:W-:-:S04]  /*0140*/  FMUL R7, R7, 0.79788458347320556641 ;  /* 0x3f4c422a07077820 */ /* 0x000fc80000400000 */
[C---:B------:R-:W-:Y:S01]  /*0150*/  FMUL R0, |R7|.reuse, 2.8853900432586669922 ;  /* 0x4038aa3b07007820 */ /* 0x040fe20000400200 */
[C---:B------:R-:W-:Y:S01]  /*0160*/  FMUL R9, R7.reuse, R7 ;  /* 0x0000000707097220 */ /* 0x040fe20000400000 */
[C---:B------:R-:W-:Y:S02]  /*0170*/  FSETP.GE.AND P1, PT, |R7|.reuse, 0.60000002384185791016, PT ;  /* 0x3f19999a0700780b */ /* 0x040fe40003f26200 */
[----:B------:R-:W-:Y:S01]  /*0180*/  FSETP.GE.AND P0, PT, |R7|, 9.010913848876953125, PT ;  /* 0x41102cb40700780b */ /* 0x000fe20003f06200 */
[C---:B------:R-:W-:Y:S01]  /*0190*/  FFMA R10, R9.reuse, R10, -0.052303962409496307373 ;  /* 0xbd563cae090a7423 */ /* 0x040fe2000000000a */
[----:B------:R-:W0:Y:S02]  /*01a0*/  MUFU.EX2 R0, R0 ;  /* 0x0000000000007308 */ /* 0x000e240000000800 */
[----:B0-----:R-:W-:Y:S01]  /*01b0*/  FADD R6, R0, 1 ;  /* 0x3f80000000067421 */ /* 0x001fe20000000000 */
        /* <DEDUP_REMOVED lines=8> */
[----:B------:R-:W-:-:S04]  /*0240*/  FADD R7, R8, 1 ;  /* 0x3f80000008077421 */ /* 0x000fc80000000000 */
[----:B------:R-:W-:-:S05]  /*0250*/  FMUL R7, R4, R7 ;  /* 0x0000000704077220 */ /* 0x000fca0000400000 */
[----:B------:R-:W-:Y:S01]  /*0260*/  STG.E desc[UR4][R2.64], R7 ;  /* 0x0000000702007986 */ /* 0x000fe2000c101904 */
[----:B------:R-:W-:Y:S05]  /*0270*/  EXIT ;  /* 0x000000000000794d */ /* 0x000fea0003800000 */
.L_x_57:
        /* <DEDUP_REMOVED lines=16> */
.L_x_92:


//--------------------- .text._Z17seluForwardKernelPKfPfi --------------------------
	.section	.text._Z17seluForwardKernelPKfPfi,"ax",@progbits
	.align	128
        .global         _Z17seluForwardKernelPKfPfi
        .type           _Z17seluForwardKernelPKfPfi,@function
        .size           _Z17seluForwardKernelPKfPfi,(.L_x_93 - _Z17seluForwardKernelPKfPfi)
        .other          _Z17seluForwardKernelPKfPfi,@"STO_CUDA_ENTRY STV_DEFAULT"
_Z17seluForwardKernelPKfPfi:
.text._Z17seluForwardKernelPKfPfi:
        /* <DEDUP_REMOVED lines=11> */
[----:B0-----:R-:W-:-:S06]  /*00b0*/  IMAD.WIDE R2, R7, 0x4, R2 ;  /* 0x0000000407027825 */ /* 0x001fcc00078e0202 */
[----:B-1----:R-:W3:Y:S01]  /*00c0*/  LDG.E R2, desc[UR4][R2.64] ;  /* 0x0000000402027981 */ /* 0x002ee2000c1e1900 */
[----:B------:R-:W-:Y:S01]  /*00d0*/  BSSY.RECONVERGENT B0, `(.L_x_58) ;  /* 0x000000f000007945 */ /* 0x000fe20003800200 */
[----:B--2---:R-:W-:Y:S01]  /*00e0*/  IMAD.WIDE R4, R7, 0x4, R4 ;  /* 0x0000000407047825 */ /* 0x004fe200078e0204 */
[----:B---3--:R-:W-:-:S13]  /*00f0*/  FSETP.GT.AND P0, PT, R2, RZ, PT ;  /* 0x000000ff0200720b */ /* 0x008fda0003f04000 */
[----:B------:R-:W-:Y:S05]  /*0100*/  @P0 BRA `(.L_x_59) ;  /* 0x00000000002c0947 */ /* 0x000fea0003800000 */
[----:B------:R-:W-:Y:S01]  /*0110*/  HFMA2 R3, -RZ, RZ, 0.96630859375, -0.0022525787353515625 ;  /* 0x3bbb989dff037431 */ /* 0x000fe200000001ff */
[----:B------:R-:W-:-:S04]  /*0120*/  MOV R7, 0x437c0000 ;  /* 0x437c000000077802 */ /* 0x000fc80000000f00 */
[----:B------:R-:W-:-:S04]  /*0130*/  FFMA.SAT R0, R2, R3, 0.5 ;  /* 0x3f00000002007423 */ /* 0x000fc80000002003 */
[----:B------:R-:W-:-:S04]  /*0140*/  FFMA.RM R0, R0, R7, 12582913 ;  /* 0x4b40000100007423 */ /* 0x000fc80000004007 */
[C---:B------:R-:W-:Y:S01]  /*0150*/  FADD R3, R0.reuse, -12583039 ;  /* 0xcb40007f00037421 */ /* 0x040fe20000000000 */
[----:B------:R-:W-:-:S03]  /*0160*/  SHF.L.U32 R0, R0, 0x17, RZ ;  /* 0x0000001700007819 */ /* 0x000fc600000006ff */
[----:B------:R-:W-:-:S04]  /*0170*/  FFMA R3, R2, 1.4426950216293334961, -R3 ;  /* 0x3fb8aa3b02037823 */ /* 0x000fc80000000803 */
[----:B------:R-:W-:-:S06]  /*0180*/  FFMA R3, R2, 1.925963033500011079e-08, R3 ;  /* 0x32a5706002037823 */ /* 0x000fcc0000000003 */
[----:B------:R-:W0:Y:S02]  /*0190*/  MUFU.EX2 R3, R3 ;  /* 0x0000000300037308 */ /* 0x000e240000000800 */
[----:B0-----:R-:W-:-:S04]  /*01a0*/  FFMA R0, R0, R3, -1 ;  /* 0xbf80000000007423 */ /* 0x001fc80000000003 */
[----:B------:R-:W-:-:S07]  /*01b0*/  FMUL R2, R0, 1.6732631921768188477 ;  /* 0x3fd62d7d00027820 */ /* 0x000fce0000400000 */
.L_x_59:
[----:B------:R-:W-:Y:S05]  /*01c0*/  BSYNC.RECONVERGENT B0 ;  /* 0x0000000000007941 */ /* 0x000fea0003800200 */
.L_x_58:
[----:B------:R-:W-:-:S05]  /*01d0*/  FMUL R3, R2, 1.0507010221481323242 ;  /* 0x3f867d5f02037820 */ /* 0x000fca0000400000 */
[----:B------:R-:W-:Y:S01]  /*01e0*/  STG.E desc[UR4][R4.64], R3 ;  /* 0x0000000304007986 */ /* 0x000fe2000c101904 */
[----:B------:R-:W-:Y:S05]  /*01f0*/  EXIT ;  /* 0x000000000000794d */ /* 0x000fea0003800000 */
.L_x_60:
        /* <DEDUP_REMOVED lines=16> */
.L_x_93:


//--------------------- .text._Z17eluBackwardKernelPKfS0_Pffi --------------------------
	.section	.text._Z17eluBackwardKernelPKfS0_Pffi,"ax",@progbits
	.align	128
        .global         _Z17eluBackwardKernelPKfS0_Pffi
        .type           _Z17eluBackwardKernelPKfS0_Pffi,@function
        .size           _Z17eluBackwardKernelPKfS0_Pffi,(.L_x_94 - _Z17eluBackwardKernelPKfS0_Pffi)
        .other          _Z17eluBackwardKernelPKfS0_Pffi,@"STO_CUDA_ENTRY STV_DEFAULT"
_Z17eluBackwardKernelPKfS0_Pffi:
.text._Z17eluBackwardKernelPKfS0_Pffi:
        /* <DEDUP_REMOVED lines=13> */
[----:B--2---:R-:W-:-:S06]  /*00d0*/  IMAD.WIDE R4, R7, 0x4, R4 ;  /* 0x0000000407047825 */ /* 0x004fcc00078e0204 */
[----:B------:R0:W2:Y:S01]  /*00e0*/  LDG.E R4, desc[UR4][R4.64] ;  /* 0x0000000404047981 */ /* 0x0000a2000c1e1900 */
[----:B---3--:R-:W-:-:S13]  /*00f0*/  FSETP.GT.AND P0, PT, R2, RZ, PT ;  /* 0x000000ff0200720b */ /* 0x008fda0003f04000 */
[----:B------:R-:W-:Y:S02]  /*0100*/  @!P0 MOV R9, 0x3bbb989d ;  /* 0x3bbb989d00098802 */ /* 0x000fe40000000f00 */
[----:B------:R-:W-:-:S03]  /*0110*/  @!P0 MOV R11, 0x437c0000 ;  /* 0x437c0000000b8802 */ /* 0x000fc60000000f00 */
[----:B------:R-:W-:-:S04]  /*0120*/  @!P0 FFMA.SAT R0, R2, R9, 0.5 ;  /* 0x3f00000002008423 */ /* 0x000fc80000002009 */
[----:B------:R-:W-:Y:S02]  /*0130*/  @!P0 FFMA.RM R0, R0, R11, 12582913 ;  /* 0x4b40000100008423 */ /* 0x000fe4000000400b */
[----:B------:R-:W2:Y:S02]  /*0140*/  @!P0 LDC R11, c[0x0][0x398] ;  /* 0x0000e600ff0b8b82 */ /* 0x000ea40000000800 */
[C---:B------:R-:W-:Y:S01]  /*0150*/  @!P0 FADD R9, R0.reuse, -12583039 ;  /* 0xcb40007f00098421 */ /* 0x040fe20000000000 */
[----:B------:R-:W-:-:S03]  /*0160*/  @!P0 SHF.L.U32 R0, R0, 0x17, RZ ;  /* 0x0000001700008819 */ /* 0x000fc600000006ff */
[----:B------:R-:W-:-:S04]  /*0170*/  @!P0 FFMA R9, R2, 1.4426950216293334961, -R9 ;  /* 0x3fb8aa3b02098823 */ /* 0x000fc80000000809 */
[----:B------:R-:W-:Y:S02]  /*0180*/  @!P0 FFMA R9, R2, 1.925963033500011079e-08, R9 ;  /* 0x32a5706002098823 */ /* 0x000fe40000000009 */
[----:B------:R-:W1:Y:S04]  /*0190*/  LDC.64 R2, c[0x0][0x390] ;  /* 0x0000e400ff027b82 */ /* 0x000e680000000a00 */
[----:B------:R-:W0:Y:S02]  /*01a0*/  @!P0 MUFU.EX2 R9, R9 ;  /* 0x0000000900098308 */ /* 0x000e240000000800 */
[----:B0-----:R-:W-:Y:S01]  /*01b0*/  @!P0 FMUL R5, R0, R9 ;  /* 0x0000000900058220 */ /* 0x001fe20000400000 */
[----:B--2---:R-:W-:Y:S01]  /*01c0*/  @!P0 FMUL R0, R4, R11 ;  /* 0x0000000b04008220 */ /* 0x004fe20000400000 */
[----:B-1----:R-:W-:-:S04]  /*01d0*/  IMAD.WIDE R2, R7, 0x4, R2 ;  /* 0x0000000407027825 */ /* 0x002fc800078e0202 */
[----:B------:R-:W-:-:S05]  /*01e0*/  @!P0 FMUL R4, R0, R5 ;  /* 0x0000000500048220 */ /* 0x000fca0000400000 */
[----:B------:R-:W-:Y:S01]  /*01f0*/  STG.E desc[UR4][R2.64], R4 ;  /* 0x0000000402007986 */ /* 0x000fe2000c101904 */
[----:B------:R-:W-:Y:S05]  /*0200*/  EXIT ;  /* 0x000000000000794d */ /* 0x000fea0003800000 */
.L_x_61:
        /* <DEDUP_REMOVED lines=15> */
.L_x_94:


//--------------------- .text._Z16eluForwardKernelPKfPffi --------------------------
	.section	.text._Z16eluForwardKernelPKfPffi,"ax",@progbits
	.align	128
        .global         _Z16eluForwardKernelPKfPffi
        .type           _Z16eluForwardKernelPKfPffi,@function
        .size           _Z16eluForwardKernelPKfPffi,(.L_x_95 - _Z16eluForwardKernelPKfPffi)
        .other          _Z16eluForwardKernelPKfPffi,@"STO_CUDA_ENTRY STV_DEFAULT"
_Z16eluForwardKernelPKfPffi:
.text._Z16eluForwardKernelPKfPffi:
        /* <DEDUP_REMOVED lines=18> */
[----:B------:R-:W-:Y:S01]  /*0120*/  MOV R7, 0x437c0000 ;  /* 0x437c000000077802 */ /* 0x000fe20000000f00 */
[----:B------:R-:W0:Y:S03]  /*0130*/  LDCU UR6, c[0x0][0x390] ;  /* 0x00007200ff0677ac */ /* 0x000e260008000800 */
[----:B------:R-:W-:-:S04]  /*0140*/  FFMA.SAT R0, R3, R0, 0.5 ;  /* 0x3f00000003007423 */ /* 0x000fc80000002000 */
[----:B------:R-:W-:-:S04]  /*0150*/  FFMA.RM R0, R0, R7, 12582913 ;  /* 0x4b40000100007423 */ /* 0x000fc80000004007 */
[C---:B------:R-:W-:Y:S01]  /*0160*/  FADD R2, R0.reuse, -12583039 ;  /* 0xcb40007f00027421 */ /* 0x040fe20000000000 */
[----:B------:R-:W-:-:S03]  /*0170*/  SHF.L.U32 R0, R0, 0x17, RZ ;  /* 0x0000001700007819 */ /* 0x000fc600000006ff */
[----:B------:R-:W-:-:S04]  /*0180*/  FFMA R2, R3, 1.4426950216293334961, -R2 ;  /* 0x3fb8aa3b03027823 */ /* 0x000fc80000000802 */
[----:B------:R-:W-:-:S04]  /*0190*/  FFMA R2, R3, 1.925963033500011079e-08, R2 ;  /* 0x32a5706003027823 */ /* 0x000fc80000000002 */
[----:B------:R-:W1:Y:S02]  /*01a0*/  MUFU.EX2 R3, R2 ;  /* 0x0000000200037308 */ /* 0x000e640000000800 */
[----:B-1----:R-:W-:-:S04]  /*01b0*/  FFMA R3, R0, R3, -1 ;  /* 0xbf80000000037423 */ /* 0x002fc80000000003 */
[----:B0-----:R-:W-:-:S07]  /*01c0*/  FMUL R3, R3, UR6 ;  /* 0x0000000603037c20 */ /* 0x001fce0008400000 */
.L_x_63:
[----:B------:R-:W-:Y:S05]  /*01d0*/  BSYNC.RECONVERGENT B0 ;  /* 0x0000000000007941 */ /* 0x000fea0003800200 */
.L_x_62:
[----:B------:R-:W-:Y:S01]  /*01e0*/  STG.E desc[UR4][R4.64], R3 ;  /* 0x0000000304007986 */ /* 0x000fe2000c101904 */
[----:B------:R-:W-:Y:S05]  /*01f0*/  EXIT ;  /* 0x000000000000794d */ /* 0x000fea0003800000 */
.L_x_64:
        /* <DEDUP_REMOVED lines=16> */
.L_x_95:


//--------------------- .text._Z23leakyReluBackwardKernelPKfS0_Pffi --------------------------
	.section	.text._Z23leakyReluBackwardKernelPKfS0_Pffi,"ax",@progbits
	.align	128
        .global         _Z23leakyReluBackwardKernelPKfS0_Pffi
        .type           _Z23leakyReluBackwardKernelPKfS0_Pffi,@function
        .size           _Z23leakyReluBackwardKernelPKfS0_Pffi,(.L_x_96 - _Z23leakyReluBackwardKernelPKfS0_Pffi)
        .other          _Z23leakyReluBackwardKernelPKfS0_Pffi,@"STO_CUDA_ENTRY STV_DEFAULT"
_Z23leakyReluBackwardKernelPKfS0_Pffi:
.text._Z23leakyReluBackwardKernelPKfS0_Pffi:
        /* <DEDUP_REMOVED lines=10> */
[----:B------:R-:W2:Y:S08]  /*00a0*/  LDC.64 R4, c[0x0][0x380] ;  /* 0x0000e000ff047b82 */ /* 0x000eb00000000a00 */
[----:B------:R-:W3:Y:S01]  /*00b0*/  LDC.64 R6, c[0x0][0x390] ;  /* 0x0000e400ff067b82 */ /* 0x000ee20000000a00 */
[----:B0-----:R-:W-:-:S06]  /*00c0*/  IMAD.WIDE R2, R9, 0x4, R2 ;  /* 0x0000000409027825 */ /* 0x001fcc00078e0202 */
[----:B-1----:R-:W4:Y:S01]  /*00d0*/  LDG.E R2, desc[UR4][R2.64] ;  /* 0x0000000402027981 */ /* 0x002f22000c1e1900 */
[----:B--2---:R-:W-:-:S05]  /*00e0*/  IMAD.WIDE R4, R9, 0x4, R4 ;  /* 0x0000000409047825 */ /* 0x004fca00078e0204 */
[----:B------:R-:W2:Y:S01]  /*00f0*/  LDG.E R11, desc[UR4][R4.64] ;  /* 0x00000004040b7981 */ /* 0x000ea2000c1e1900 */
[----:B---3--:R-:W-:Y:S01]  /*0100*/  IMAD.WIDE R6, R9, 0x4, R6 ;  /* 0x0000000409067825 */ /* 0x008fe200078e0206 */
[----:B----4-:R-:W-:-:S13]  /*0110*/  FSETP.GT.AND P0, PT, R2, RZ, PT ;  /* 0x000000ff0200720b */ /* 0x010fda0003f04000 */
[----:B------:R-:W2:Y:S02]  /*0120*/  @!P0 LDC R0, c[0x0][0x398] ;  /* 0x0000e600ff008b82 */ /* 0x000ea40000000800 */
[----:B--2---:R-:W-:-:S05]  /*0130*/  @!P0 FMUL R11, R11, R0 ;  /* 0x000000000b0b8220 */ /* 0x004fca0000400000 */
[----:B------:R-:W-:Y:S01]  /*0140*/  STG.E desc[UR4][R6.64], R11 ;  /* 0x0000000b06007986 */ /* 0x000fe2000c101904 */
[----:B------:R-:W-:Y:S05]  /*0150*/  EXIT ;  /* 0x000000000000794d */ /* 0x000fea0003800000 */
.L_x_65:
        /* <DEDUP_REMOVED lines=10> */
.L_x_96:


//--------------------- .text._Z22leakyReluForwardKernelPKfPffi --------------------------
	.section	.text._Z22leakyReluForwardKernelPKfPffi,"ax",@progbits
	.align	128
        .global         _Z22leakyReluForwardKernelPKfPffi
        .type           _Z22leakyReluForwardKernelPKfPffi,@function
        .size           _Z22leakyReluForwardKernelPKfPffi,(.L_x_97 - _Z22leakyReluForwardKernelPKfPffi)
        .other          _Z22leakyReluForwardKernelPKfPffi,@"STO_CUDA_ENTRY STV_DEFAULT"
_Z22leakyReluForwardKernelPKfPffi:
.text._Z22leakyReluForwardKernelPKfPffi:
        /* <DEDUP_REMOVED lines=10> */
[----:B------:R-:W2:Y:S06]  /*00a0*/  LDCU UR6, c[0x0][0x390] ;  /* 0x00007200ff0677ac */ /* 0x000eac0008000800 */
[----:B------:R-:W3:Y:S01]  /*00b0*/  LDC.64 R4, c[0x0][0x388] ;  /* 0x0000e200ff047b82 */ /* 0x000ee20000000a00 */
[----:B0-----:R-:W-:-:S05]  /*00c0*/  IMAD.WIDE R2, R7, 0x4, R2 ;  /* 0x0000000407027825 */ /* 0x001fca00078e0202 */
[----:B-1----:R-:W4:Y:S01]  /*00d0*/  LDG.E R9, desc[UR4][R2.64] ;  /* 0x0000000402097981 */ /* 0x002f22000c1e1900 */
[----:B---3--:R-:W-:Y:S01]  /*00e0*/  IMAD.WIDE R4, R7, 0x4, R4 ;  /* 0x0000000407047825 */ /* 0x008fe200078e0204 */
[----:B----4-:R-:W-:-:S13]  /*00f0*/  FSETP.GT.AND P0, PT, R9, RZ, PT ;  /* 0x000000ff0900720b */ /* 0x010fda0003f04000 */
[----:B--2---:R-:W-:-:S05]  /*0100*/  @!P0 FMUL R9, R9, UR6 ;  /* 0x0000000609098c20 */ /* 0x004fca0008400000 */
[----:B------:R-:W-:Y:S01]  /*0110*/  STG.E desc[UR4][R4.64], R9 ;  /* 0x0000000904007986 */ /* 0x000fe2000c101904 */
[----:B------:R-:W-:Y:S05]  /*0120*/  EXIT ;  /* 0x000000000000794d */ /* 0x000fea0003800000 */
.L_x_66:
        /* <DEDUP_REMOVED lines=13> */
.L_x_97:


//--------------------- .text._Z18tanhBackwardKernelPKfS0_Pfi --------------------------
	.section	.text._Z18tanhBackwardKernelPKfS0_Pfi,"ax",@progbits
	.align	128
        .global         _Z18tanhBackwardKernelPKfS0_Pfi
        .type           _Z18tanhBackwardKernelPKfS0_Pfi,@function
        .size           _Z18tanhBackwardKernelPKfS0_Pfi,(.L_x_98 - _Z18tanhBackwardKernelPKfS0_Pfi)
        .other          _Z18tanhBackwardKernelPKfS0_Pfi,@"STO_CUDA_ENTRY STV_DEFAULT"
_Z18tanhBackwardKernelPKfS0_Pfi:
.text._Z18tanhBackwardKernelPKfS0_Pfi:
        /* <DEDUP_REMOVED lines=14> */
[----:B--2---:R-:W-:-:S06]  /*00e0*/  IMAD.WIDE R4, R9, 0x4, R4 ;  /* 0x0000000409047825 */ /* 0x004fcc00078e0204 */
[----:B------:R-:W2:Y:S01]  /*00f0*/  LDG.E R4, desc[UR4][R4.64] ;  /* 0x0000000404047981 */ /* 0x000ea2000c1e1900 */
[----:B---3--:R-:W-:-:S04]  /*0100*/  IMAD.WIDE R6, R9, 0x4, R6 ;  /* 0x0000000409067825 */ /* 0x008fc800078e0206 */
[----:B----4-:R-:W-:-:S04]  /*0110*/  FFMA R11, -R2, R2, 1 ;  /* 0x3f800000020b7423 */ /* 0x010fc80000000102 */
[----:B--2---:R-:W-:-:S05]  /*0120*/  FMUL R11, R4, R11 ;  /* 0x0000000b040b7220 */ /* 0x004fca0000400000 */
[----:B------:R-:W-:Y:S01]  /*0130*/  STG.E desc[UR4][R6.64], R11 ;  /* 0x0000000b06007986 */ /* 0x000fe2000c101904 */
[----:B------:R-:W-:Y:S05]  /*0140*/  EXIT ;  /* 0x000000000000794d */ /* 0x000fea0003800000 */
.L_x_67:
        /* <DEDUP_REMOVED lines=11> */
.L_x_98:


//--------------------- .text._Z17tanhForwardKernelPKfPfi --------------------------
	.section	.text._Z17tanhForwardKernelPKfPfi,"ax",@progbits
	.align	128
        .global         _Z17tanhForwardKernelPKfPfi
        .type           _Z17tanhForwardKernelPKfPfi,@function
        .size           _Z17tanhForwardKernelPKfPfi,(.L_x_99 - _Z17tanhForwardKernelPKfPfi)
        .other          _Z17tanhForwardKernelPKfPfi,@"STO_CUDA_ENTRY STV_DEFAULT"
_Z17tanhForwardKernelPKfPfi:
.text._Z17tanhForwardKernelPKfPfi:
        /* <DEDUP_REMOVED lines=13> */
[----:B------:R-:W-:Y:S01]  /*00d0*/  MOV R10, 0x3c80f082 ;  /* 0x3c80f082000a7802 */ /* 0x000fe20000000f00 */
[----:B------:R-:W-:Y:S02]  /*00e0*/  HFMA2 R9, -RZ, RZ, 1.875, 0 ;  /* 0x3f800000ff097431 */ /* 0x000fe400000001ff */
[----:B--2---:R-:W-:-:S04]  /*00f0*/  IMAD.WIDE R2, R7, 0x4, R4 ;  /* 0x0000000407027825 */ /* 0x004fc800078e0204 */
[C---:B---3--:R-:W-:Y:S01]  /*0100*/  FMUL R0, |R6|.reuse, 2.8853900432586669922 ;  /* 0x4038aa3b06007820 */ /* 0x048fe20000400200 */
        /* <DEDUP_REMOVED lines=13> */
[----:B------:R-:W-:-:S05]  /*01e0*/  @!P1 FFMA R9, R6, R11, R6 ;  /* 0x0000000b06099223 */ /* 0x000fca0000000006 */
[----:B------:R-:W-:Y:S01]  /*01f0*/  STG.E desc[UR4][R2.64], R9 ;  /* 0x0000000902007986 */ /* 0x000fe2000c101904 */
[----:B------:R-:W-:Y:S05]  /*0200*/  EXIT ;  /* 0x000000000000794d */ /* 0x000fea0003800000 */
.L_x_68:
        /* <DEDUP_REMOVED lines=15> */
.L_x_99:


//--------------------- .text._Z21sigmoidBackwardKernelPKfS0_Pfi --------------------------
	.section	.text._Z21sigmoidBackwardKernelPKfS0_Pfi,"ax",@progbits
	.align	128
        .global         _Z21sigmoidBackwardKernelPKfS0_Pfi
        .type           _Z21sigmoidBackwardKernelPKfS0_Pfi,@function
        .size           _Z21sigmoidBackwardKernelPKfS0_Pfi,(.L_x_100 - _Z21sigmoidBackwardKernelPKfS0_Pfi)
        .other          _Z21sigmoidBackwardKernelPKfS0_Pfi,@"STO_CUDA_ENTRY STV_DEFAULT"
_Z21sigmoidBackwardKernelPKfS0_Pfi:
.text._Z21sigmoidBackwardKernelPKfS0_Pfi:
        /* <DEDUP_REMOVED lines=17> */
[C---:B----4-:R-:W-:Y:S01]  /*0110*/  FADD R11, -R2.reuse, 1 ;  /* 0x3f800000020b7421 */ /* 0x050fe20000000100 */
[----:B--2---:R-:W-:-:S04]  /*0120*/  FMUL R0, R2, R5 ;  /* 0x0000000502007220 */ /* 0x004fc80000400000 */
[----:B------:R-:W-:-:S05]  /*0130*/  FMUL R11, R0, R11 ;  /* 0x0000000b000b7220 */ /* 0x000fca0000400000 */
[----:B------:R-:W-:Y:S01]  /*0140*/  STG.E desc[UR4][R6.64], R11 ;  /* 0x0000000b06007986 */ /* 0x000fe2000c101904 */
[----:B------:R-:W-:Y:S05]  /*0150*/  EXIT ;  /* 0x000000000000794d */ /* 0x000fea0003800000 */
.L_x_69:
        /* <DEDUP_REMOVED lines=10> */
.L_x_100:


//--------------------- .text._Z20sigmoidForwardKernelPKfPfi --------------------------
	.section	.text._Z20sigmoidForwardKernelPKfPfi,"ax",@progbits
	.align	128
        .global         _Z20sigmoidForwardKernelPKfPfi
        .type           _Z20sigmoidForwardKernelPKfPfi,@function
        .size           _Z20sigmoidForwardKernelPKfPfi,(.L_x_85 - _Z20sigmoidForwardKernelPKfPfi)
        .other          _Z20sigmoidForwardKernelPKfPfi,@"STO_CUDA_ENTRY STV_DEFAULT"
_Z20sigmoidForwardKernelPKfPfi:
.text._Z20sigmoidForwardKernelPKfPfi:
        /* <DEDUP_REMOVED lines=28> */
[----:B------:R-:W-:Y:S05]  /*01c0*/  CALL.REL.NOINC `($__internal_3_$__cuda_sm20_rcp_rn_f32_slowpath) ;  /* 0x0000000000287944 */ /* 0x000fea0003c00000 */
[----:B------:R-:W-:Y:S05]  /*01d0*/  BRA `(.L_x_72) ;  /* 0x0000000000107947 */ /* 0x000fea0003800000 */
.L_x_71:
[----:B------:R-:W0:Y:S02]  /*01e0*/  MUFU.RCP R7, R0 ;  /* 0x0000000000077308 */ /* 0x000e240000001000 */
[----:B0-----:R-:W-:-:S04]  /*01f0*/  FFMA R2, R0, R7, -1 ;  /* 0xbf80000000027423 */ /* 0x001fc80000000007 */
[----:B------:R-:W-:-:S04]  /*0200*/  FADD.FTZ R2, -R2, -RZ ;  /* 0x800000ff02027221 */ /* 0x000fc80000010100 */
[----:B------:R-:W-:-:S07]  /*0210*/  FFMA R7, R7, R2, R7 ;  /* 0x0000000207077223 */ /* 0x000fce0000000007 */
.L_x_72:
[----:B------:R-:W-:Y:S05]  /*0220*/  BSYNC.RECONVERGENT B0 ;  /* 0x0000000000007941 */ /* 0x000fea0003800200 */
.L_x_70:
[----:B------:R-:W0:Y:S02]  /*0230*/  LDC.64 R4, c[0x0][0x388] ;  /* 0x0000e200ff047b82 */ /* 0x000e240000000a00 */
[----:B0-----:R-:W-:-:S05]  /*0240*/  IMAD.WIDE R2, R3, 0x4, R4 ;  /* 0x0000000403027825 */ /* 0x001fca00078e0204 */
[----:B------:R-:W-:Y:S01]  /*0250*/  STG.E desc[UR4][R2.64], R7 ;  /* 0x0000000702007986 */ /* 0x000fe2000c101904 */
[----:B------:R-:W-:Y:S05]  /*0260*/  EXIT ;  /* 0x000000000000794d */ /* 0x000fea0003800000 */
        .weak           $__internal_3_$__cuda_sm20_rcp_rn_f32_slowpath
        .type           $__internal_3_$__cuda_sm20_rcp_rn_f32_slowpath,@function
        .size           $__internal_3_$__cuda_sm20_rcp_rn_f32_slowpath,(.L_x_85 - $__internal_3_$__cuda_sm20_rcp_rn_f32_slowpath)
$__internal_3_$__cuda_sm20_rcp_rn_f32_slowpath:
        /* <DEDUP_REMOVED lines=15> */
.L_x_74:
[----:B------:R-:W-:-:S05]  /*0360*/  VIADD R5, R2, 0xffffff03 ;  /* 0xffffff0302057836 */ /* 0x000fca0000000000 */
        /* <DEDUP_REMOVED lines=32> */
.L_x_76:
[----:B------:R0:W1:Y:S02]  /*0570*/  MUFU.RCP R5, R0 ;  /* 0x0000000000057308 */ /* 0x0000640000001000 */
.L_x_75:
[----:B------:R-:W-:Y:S05]  /*0580*/  BSYNC.RECONVERGENT B1 ;  /* 0x0000000000017941 */ /* 0x000fea0003800200 */
.L_x_73:
[----:B-1----:R-:W-:Y:S02]  /*0590*/  IMAD.MOV.U32 R7, RZ, RZ, R5 ;  /* 0x000000ffff077224 */ /* 0x002fe400078e0005 */
[----:B------:R-:W-:-:S04]  /*05a0*/  HFMA2 R5, -RZ, RZ, 0, 0 ;  /* 0x00000000ff057431 */ /* 0x000fc800000001ff */
[----:B0-----:R-:W-:Y:S05]  /*05b0*/  RET.REL.NODEC R4 `(_Z20sigmoidForwardKernelPKfPfi) ;  /* 0xfffffff804907950 */ /* 0x001fea0003c3ffff */
.L_x_77:
        /* <DEDUP_REMOVED lines=12> */
.L_x_85:


//--------------------- .text._Z18reluBackwardKernelPKfS0_Pfi --------------------------
	.section	.text._Z18reluBackwardKernelPKfS0_Pfi,"ax",@progbits
	.align	128
        .global         _Z18reluBackwardKernelPKfS0_Pfi
        .type           _Z18reluBackwardKernelPKfS0_Pfi,@function
        .size           _Z18reluBackwardKernelPKfS0_Pfi,(.L_x_102 - _Z18reluBackwardKernelPKfS0_Pfi)
        .other          _Z18reluBackwardKernelPKfS0_Pfi,@"STO_CUDA_ENTRY STV_DEFAULT"
_Z18reluBackwardKernelPKfS0_Pfi:
.text._Z18reluBackwardKernelPKfS0_Pfi:
        /* <DEDUP_REMOVED lines=14> */
[----:B------:R-:W-:Y:S02]  /*00e0*/  HFMA2 R9, -RZ, RZ, 0, 0 ;  /* 0x00000000ff097431 */ /* 0x000fe400000001ff */
[----:B--2---:R-:W-:Y:S01]  /*00f0*/  IMAD.WIDE R4, R7, 0x4, R4 ;  /* 0x0000000407047825 */ /* 0x004fe200078e0204 */
[----:B---3--:R-:W-:-:S13]  /*0100*/  FSETP.GT.AND P0, PT, R2, RZ, PT ;  /* 0x000000ff0200720b */ /* 0x008fda0003f04000 */
[----:B------:R-:W-:Y:S05]  /*0110*/  @!P0 BRA `(.L_x_79) ;  /* 0x00000000000c8947 */ /* 0x000fea0003800000 */
[----:B------:R-:W0:Y:S02]  /*0120*/  LDC.64 R2, c[0x0][0x380] ;  /* 0x0000e000ff027b82 */ /* 0x000e240000000a00 */
[----:B0-----:R-:W-:-:S05]  /*0130*/  IMAD.WIDE R2, R7, 0x4, R2 ;  /* 0x0000000407027825 */ /* 0x001fca00078e0202 */
[----:B------:R0:W5:Y:S02]  /*0140*/  LDG.E R9, desc[UR4][R2.64] ;  /* 0x0000000402097981 */ /* 0x000164000c1e1900 */
.L_x_79:
[----:B------:R-:W-:Y:S05]  /*0150*/  BSYNC.RECONVERGENT B0 ;  /* 0x0000000000007941 */ /* 0x000fea0003800200 */
.L_x_78:
[----:B-----5:R-:W-:Y:S01]  /*0160*/  STG.E desc[UR4][R4.64], R9 ;  /* 0x0000000904007986 */ /* 0x020fe2000c101904 */
[----:B------:R-:W-:Y:S05]  /*0170*/  EXIT ;  /* 0x000000000000794d */ /* 0x000fea0003800000 */
.L_x_80:
        /* <DEDUP_REMOVED lines=16> */
.L_x_102:


//--------------------- .text._Z17reluForwardKernelPKfPfi --------------------------
	.section	.text._Z17reluForwardKernelPKfPfi,"ax",@progbits
	.align	128
        .global         _Z17reluForwardKernelPKfPfi
        .type           _Z17reluForwardKernelPKfPfi,@function
        .size           _Z17reluForwardKernelPKfPfi,(.L_x_103 - _Z17reluForwardKernelPKfPfi)
        .other          _Z17reluForwardKernelPKfPfi,@"STO_CUDA_ENTRY STV_DEFAULT"
_Z17reluForwardKernelPKfPfi:
.text._Z17reluForwardKernelPKfPfi:
        /* <DEDUP_REMOVED lines=13> */
[----:B--2---:R-:W-:Y:S01]  /*00d0*/  IMAD.WIDE R4, R7, 0x4, R4 ;  /* 0x0000000407047825 */ /* 0x004fe200078e0204 */
[----:B---3--:R-:W-:-:S05]  /*00e0*/  FMNMX R7, RZ, R2, !PT ;  /* 0x00000002ff077209 */ /* 0x008fca0007800000 */
[----:B------:R-:W-:Y:S01]  /*00f0*/  STG.E desc[UR4][R4.64], R7 ;  /* 0x0000000704007986 */ /* 0x000fe2000c101904 */
[----:B------:R-:W-:Y:S05]  /*0100*/  EXIT ;  /* 0x000000000000794d */ /* 0x000fea0003800000 */
.L_x_81:
        /* <DEDUP_REMOVED lines=15> */
.L_x_103:


//--------------------- .nv.shared.reserved.0     --------------------------
	.section	.nv.shared.reserved.0,"aw",@nobits
	.weak		__nv_reservedSMEM_offset_0_alias
	.size		__nv_reservedSMEM_offset_0_alias, 0, 64
	.other		__nv_reservedSMEM_offset_0_alias,@"STO_CUDA_RESERVED_SHARED STV_DEFAULT"
__nv_reservedSMEM_offset_0_alias:
	.zero		0
	.zero		64


//--------------------- .nv.constant0._Z23logSoftmaxForwardKernelPKfPfii --------------------------
	.section	.nv.constant0._Z23logSoftmaxForwardKernelPKfPfii,"a",@progbits
	.sectionflags	@""
	.align	4
.nv.constant0._Z23logSoftmaxForwardKernelPKfPfii:
	.zero		920


//--------------------- .nv.constant0._Z20softmaxForwardKernelPKfPfii --------------------------
	.section	.nv.constant0._Z20softmaxForwardKernelPKfPfii,"a",@progbits
	.sectionflags	@""
	.align	4
.nv.constant0._Z20softmaxForwardKernelPKfPfii:
	.zero		920


//--------------------- .nv.constant0._Z17mishForwardKernelPKfPfi --------------------------
	.section	.nv.constant0._Z17mishForwardKernelPKfPfi,"a",@progbits
	.sectionflags	@""
	.align	4
.nv.constant0._Z17mishForwardKernelPKfPfi:
	.zero		916


//--------------------- .nv.constant0._Z19swishBackwardKernelPKfS0_Pfi --------------------------
	.section	.nv.constant0._Z19swishBackwardKernelPKfS0_Pfi,"a",@progbits
	.sectionflags	@""
	.align	4
.nv.constant0._Z19swishBackwardKernelPKfS0_Pfi:
	.zero		924


//--------------------- .nv.constant0._Z18swishForwardKernelPKfPfi --------------------------
	.section	.nv.constant0._Z18swishForwardKernelPKfPfi,"a",@progbits
	.sectionflags	@""
	.align	4
.nv.constant0._Z18swishForwardKernelPKfPfi:
	.zero		916


//--------------------- .nv.constant0._Z18geluBackwardKernelPKfS0_Pfi --------------------------
	.section	.nv.constant0._Z18geluBackwardKernelPKfS0_Pfi,"a",@progbits
	.sectionflags	@""
	.align	4
.nv.constant0._Z18geluBackwardKernelPKfS0_Pfi:
	.zero		924


//--------------------- .nv.constant0._Z17geluForwardKernelPKfPfi --------------------------
	.section	.nv.constant0._Z17geluForwardKernelPKfPfi,"a",@progbits
	.sectionflags	@""
	.align	4
.nv.constant0._Z17geluForwardKernelPKfPfi:
	.zero		916


//--------------------- .nv.constant0._Z17seluForwardKernelPKfPfi --------------------------
	.section	.nv.constant0._Z17seluForwardKernelPKfPfi,"a",@progbits
	.sectionflags	@""
	.align	4
.nv.constant0._Z17seluForwardKernelPKfPfi:
	.zero		916


//--------------------- .nv.constant0._Z17eluBackwardKernelPKfS0_Pffi --------------------------
	.section	.nv.constant0._Z17eluBackwardKernelPKfS0_Pffi,"a",@progbits
	.sectionflags	@""
	.align	4
.nv.constant0._Z17eluBackwardKernelPKfS0_Pffi:
	.zero		928


//--------------------- .nv.constant0._Z16eluForwardKernelPKfPffi --------------------------
	.section	.nv.constant0._Z16eluForwardKernelPKfPffi,"a",@progbits
	.sectionflags	@""
	.align	4
.nv.constant0._Z16eluForwardKernelPKfPffi:
	.zero		920


//--------------------- .nv.constant0._Z23leakyReluBackwardKernelPKfS0_Pffi --------------------------
	.section	.nv.constant0._Z23leakyReluBackwardKernelPKfS0_Pffi,"a",@progbits
	.sectionflags	@""
	.align	4
.nv.constant0._Z23leakyReluBackwardKernelPKfS0_Pffi:
	.zero		928


//--------------------- .nv.constant0._Z22leakyReluForwardKernelPKfPffi --------------------------
	.section	.nv.constant0._Z22leakyReluForwardKernelPKfPffi,"a",@progbits
	.sectionflags	@""
	.align	4
.nv.constant0._Z22leakyReluForwardKernelPKfPffi:
	.zero		920


//--------------------- .nv.constant0._Z18tanhBackwardKernelPKfS0_Pfi --------------------------
	.section	.nv.constant0._Z18tanhBackwardKernelPKfS0_Pfi,"a",@progbits
	.sectionflags	@""
	.align	4
.nv.constant0._Z18tanhBackwardKernelPKfS0_Pfi:
	.zero		924


//--------------------- .nv.constant0._Z17tanhForwardKernelPKfPfi --------------------------
	.section	.nv.constant0._Z17tanhForwardKernelPKfPfi,"a",@progbits
	.sectionflags	@""
	.align	4
.nv.constant0._Z17tanhForwardKernelPKfPfi:
	.zero		916


//--------------------- .nv.constant0._Z21sigmoidBackwardKernelPKfS0_Pfi --------------------------
	.section	.nv.constant0._Z21sigmoidBackwardKernelPKfS0_Pfi,"a",@progbits
	.sectionflags	@""
	.align	4
.nv.constant0._Z21sigmoidBackwardKernelPKfS0_Pfi:
	.zero		924


//--------------------- .nv.constant0._Z20sigmoidForwardKernelPKfPfi --------------------------
	.section	.nv.constant0._Z20sigmoidForwardKernelPKfPfi,"a",@progbits
	.sectionflags	@""
	.align	4
.nv.constant0._Z20sigmoidForwardKernelPKfPfi:
	.zero		916


//--------------------- .nv.constant0._Z18reluBackwardKernelPKfS0_Pfi --------------------------
	.section	.nv.constant0._Z18reluBackwardKernelPKfS0_Pfi,"a",@progbits
	.sectionflags	@""
	.align	4
.nv.constant0._Z18reluBackwardKernelPKfS0_Pfi:
	.zero		924


//--------------------- .nv.constant0._Z17reluForwardKernelPKfPfi --------------------------
	.section	.nv.constant0._Z17reluForwardKernelPKfPfi,"a",@progbits
	.sectionflags	@""
	.align	4
.nv.constant0._Z17reluForwardKernelPKfPfi:
	.zero		916


//--------------------- SYMBOLS --------------------------

	.type		.nv.reservedSmem.offset0,@object
	.size		.nv.reservedSmem.offset0,0x4
